//
// Generated by NVIDIA NVVM Compiler
//
// Compiler Build ID: CL-36424714
// Cuda compilation tools, release 13.0, V13.0.88
// Based on NVVM 20.0.0
//

.version 9.0
.target sm_100
.address_size 64

	// .globl	_Z15gpu_matrix_multPdS_S_iii
// _ZZ22gpu_square_matrix_multPdS_S_iE6tile_a has been demoted
// _ZZ22gpu_square_matrix_multPdS_S_iE6tile_b has been demoted

.visible .entry _Z15gpu_matrix_multPdS_S_iii(
	.param .u64 .ptr .align 1 _Z15gpu_matrix_multPdS_S_iii_param_0,
	.param .u64 .ptr .align 1 _Z15gpu_matrix_multPdS_S_iii_param_1,
	.param .u64 .ptr .align 1 _Z15gpu_matrix_multPdS_S_iii_param_2,
	.param .u32 _Z15gpu_matrix_multPdS_S_iii_param_3,
	.param .u32 _Z15gpu_matrix_multPdS_S_iii_param_4,
	.param .u32 _Z15gpu_matrix_multPdS_S_iii_param_5
)
{
	.reg .pred 	%p<13>;
	.reg .b32 	%r<43>;
	.reg .b64 	%rd<53>;
	.reg .b64 	%fd<68>;

	ld.param.u64 	%rd7, [_Z15gpu_matrix_multPdS_S_iii_param_0];
	ld.param.u64 	%rd8, [_Z15gpu_matrix_multPdS_S_iii_param_1];
	ld.param.u64 	%rd6, [_Z15gpu_matrix_multPdS_S_iii_param_2];
	ld.param.u32 	%r20, [_Z15gpu_matrix_multPdS_S_iii_param_3];
	ld.param.u32 	%r18, [_Z15gpu_matrix_multPdS_S_iii_param_4];
	ld.param.u32 	%r19, [_Z15gpu_matrix_multPdS_S_iii_param_5];
	cvta.to.global.u64 	%rd1, %rd8;
	cvta.to.global.u64 	%rd2, %rd7;
	mov.u32 	%r22, %ctaid.y;
	mov.u32 	%r23, %ntid.y;
	mov.u32 	%r24, %tid.y;
	mad.lo.s32 	%r25, %r22, %r23, %r24;
	mov.u32 	%r26, %ctaid.x;
	mov.u32 	%r27, %ntid.x;
	mov.u32 	%r28, %tid.x;
	mad.lo.s32 	%r2, %r26, %r27, %r28;
	setp.ge.s32 	%p1, %r2, %r19;
	setp.ge.s32 	%p2, %r25, %r20;
	or.pred  	%p3, %p1, %p2;
	@%p3 bra 	$L__BB0_14;
	setp.lt.s32 	%p4, %r18, 1;
	mov.f64 	%fd67, 0d0000000000000000;
	@%p4 bra 	$L__BB0_13;
	mul.lo.s32 	%r3, %r18, %r25;
	and.b32  	%r4, %r18, 7;
	setp.lt.u32 	%p5, %r18, 8;
	mov.f64 	%fd67, 0d0000000000000000;
	mov.b32 	%r41, 0;
	@%p5 bra 	$L__BB0_5;
	and.b32  	%r41, %r18, 2147483640;
	neg.s32 	%r39, %r41;
	shl.b32 	%r7, %r19, 3;
	mul.wide.u32 	%rd9, %r3, 8;
	add.s64 	%rd10, %rd9, %rd2;
	add.s64 	%rd52, %rd10, 32;
	mov.f64 	%fd67, 0d0000000000000000;
	mul.wide.s32 	%rd13, %r19, 8;
	mov.u32 	%r38, %r2;
$L__BB0_4:
	.pragma "nounroll";
	ld.global.f64 	%fd17, [%rd52+-32];
	mul.wide.s32 	%rd11, %r38, 8;
	add.s64 	%rd12, %rd1, %rd11;
	ld.global.f64 	%fd18, [%rd12];
	fma.rn.f64 	%fd19, %fd17, %fd18, %fd67;
	ld.global.f64 	%fd20, [%rd52+-24];
	add.s64 	%rd14, %rd12, %rd13;
	ld.global.f64 	%fd21, [%rd14];
	fma.rn.f64 	%fd22, %fd20, %fd21, %fd19;
	ld.global.f64 	%fd23, [%rd52+-16];
	add.s64 	%rd15, %rd14, %rd13;
	ld.global.f64 	%fd24, [%rd15];
	fma.rn.f64 	%fd25, %fd23, %fd24, %fd22;
	ld.global.f64 	%fd26, [%rd52+-8];
	add.s64 	%rd16, %rd15, %rd13;
	ld.global.f64 	%fd27, [%rd16];
	fma.rn.f64 	%fd28, %fd26, %fd27, %fd25;
	ld.global.f64 	%fd29, [%rd52];
	add.s64 	%rd17, %rd16, %rd13;
	ld.global.f64 	%fd30, [%rd17];
	fma.rn.f64 	%fd31, %fd29, %fd30, %fd28;
	ld.global.f64 	%fd32, [%rd52+8];
	add.s64 	%rd18, %rd17, %rd13;
	ld.global.f64 	%fd33, [%rd18];
	fma.rn.f64 	%fd34, %fd32, %fd33, %fd31;
	ld.global.f64 	%fd35, [%rd52+16];
	add.s64 	%rd19, %rd18, %rd13;
	ld.global.f64 	%fd36, [%rd19];
	fma.rn.f64 	%fd37, %fd35, %fd36, %fd34;
	ld.global.f64 	%fd38, [%rd52+24];
	add.s64 	%rd20, %rd19, %rd13;
	ld.global.f64 	%fd39, [%rd20];
	fma.rn.f64 	%fd67, %fd38, %fd39, %fd37;
	add.s32 	%r39, %r39, 8;
	add.s32 	%r38, %r38, %r7;
	add.s64 	%rd52, %rd52, 64;
	setp.ne.s32 	%p6, %r39, 0;
	@%p6 bra 	$L__BB0_4;
$L__BB0_5:
	setp.eq.s32 	%p7, %r4, 0;
	@%p7 bra 	$L__BB0_13;
	and.b32  	%r13, %r18, 3;
	setp.lt.u32 	%p8, %r4, 4;
	@%p8 bra 	$L__BB0_8;
	add.s32 	%r30, %r41, %r3;
	mul.wide.u32 	%rd21, %r30, 8;
	add.s64 	%rd22, %rd2, %rd21;
	ld.global.f64 	%fd41, [%rd22];
	mad.lo.s32 	%r31, %r41, %r19, %r2;
	mul.wide.s32 	%rd23, %r31, 8;
	add.s64 	%rd24, %rd1, %rd23;
	ld.global.f64 	%fd42, [%rd24];
	fma.rn.f64 	%fd43, %fd41, %fd42, %fd67;
	cvt.u64.u32 	%rd25, %r3;
	cvt.u64.u32 	%rd26, %r41;
	add.s64 	%rd27, %rd26, %rd25;
	shl.b64 	%rd28, %rd27, 3;
	add.s64 	%rd29, %rd2, %rd28;
	ld.global.f64 	%fd44, [%rd29+8];
	mul.wide.s32 	%rd30, %r19, 8;
	add.s64 	%rd31, %rd24, %rd30;
	ld.global.f64 	%fd45, [%rd31];
	fma.rn.f64 	%fd46, %fd44, %fd45, %fd43;
	ld.global.f64 	%fd47, [%rd29+16];
	add.s64 	%rd32, %rd31, %rd30;
	ld.global.f64 	%fd48, [%rd32];
	fma.rn.f64 	%fd49, %fd47, %fd48, %fd46;
	ld.global.f64 	%fd50, [%rd29+24];
	add.s64 	%rd33, %rd32, %rd30;
	ld.global.f64 	%fd51, [%rd33];
	fma.rn.f64 	%fd67, %fd50, %fd51, %fd49;
	add.s32 	%r41, %r41, 4;
$L__BB0_8:
	setp.eq.s32 	%p9, %r13, 0;
	@%p9 bra 	$L__BB0_13;
	setp.eq.s32 	%p10, %r13, 1;
	@%p10 bra 	$L__BB0_11;
	add.s32 	%r32, %r41, %r3;
	mul.wide.u32 	%rd34, %r32, 8;
	add.s64 	%rd35, %rd2, %rd34;
	ld.global.f64 	%fd53, [%rd35];
	mad.lo.s32 	%r33, %r41, %r19, %r2;
	mul.wide.s32 	%rd36, %r33, 8;
	add.s64 	%rd37, %rd1, %rd36;
	ld.global.f64 	%fd54, [%rd37];
	fma.rn.f64 	%fd55, %fd53, %fd54, %fd67;
	cvt.u64.u32 	%rd38, %r3;
	cvt.u64.u32 	%rd39, %r41;
	add.s64 	%rd40, %rd39, %rd38;
	shl.b64 	%rd41, %rd40, 3;
	add.s64 	%rd42, %rd2, %rd41;
	ld.global.f64 	%fd56, [%rd42+8];
	mul.wide.s32 	%rd43, %r19, 8;
	add.s64 	%rd44, %rd37, %rd43;
	ld.global.f64 	%fd57, [%rd44];
	fma.rn.f64 	%fd67, %fd56, %fd57, %fd55;
	add.s32 	%r41, %r41, 2;
$L__BB0_11:
	and.b32  	%r34, %r18, 1;
	setp.eq.b32 	%p11, %r34, 1;
	not.pred 	%p12, %p11;
	@%p12 bra 	$L__BB0_13;
	add.s32 	%r35, %r41, %r3;
	mul.wide.u32 	%rd45, %r35, 8;
	add.s64 	%rd46, %rd2, %rd45;
	ld.global.f64 	%fd58, [%rd46];
	mad.lo.s32 	%r36, %r41, %r19, %r2;
	mul.wide.s32 	%rd47, %r36, 8;
	add.s64 	%rd48, %rd1, %rd47;
	ld.global.f64 	%fd59, [%rd48];
	fma.rn.f64 	%fd67, %fd58, %fd59, %fd67;
$L__BB0_13:
	mad.lo.s32 	%r37, %r19, %r25, %r2;
	cvta.to.global.u64 	%rd49, %rd6;
	mul.wide.s32 	%rd50, %r37, 8;
	add.s64 	%rd51, %rd49, %rd50;
	st.global.f64 	[%rd51], %fd67;
$L__BB0_14:
	ret;

}
	// .globl	_Z14gpu_matrix_addPdS_S_id
.visible .entry _Z14gpu_matrix_addPdS_S_id(
	.param .u64 .ptr .align 1 _Z14gpu_matrix_addPdS_S_id_param_0,
	.param .u64 .ptr .align 1 _Z14gpu_matrix_addPdS_S_id_param_1,
	.param .u64 .ptr .align 1 _Z14gpu_matrix_addPdS_S_id_param_2,
	.param .u32 _Z14gpu_matrix_addPdS_S_id_param_3,
	.param .f64 _Z14gpu_matrix_addPdS_S_id_param_4
)
{
	.reg .pred 	%p<2>;
	.reg .b32 	%r<6>;
	.reg .b64 	%rd<11>;
	.reg .b64 	%fd<5>;

	ld.param.u64 	%rd1, [_Z14gpu_matrix_addPdS_S_id_param_0];
	ld.param.u64 	%rd2, [_Z14gpu_matrix_addPdS_S_id_param_1];
	ld.param.u64 	%rd3, [_Z14gpu_matrix_addPdS_S_id_param_2];
	ld.param.u32 	%r2, [_Z14gpu_matrix_addPdS_S_id_param_3];
	ld.param.f64 	%fd1, [_Z14gpu_matrix_addPdS_S_id_param_4];
	mov.u32 	%r3, %ctaid.x;
	mov.u32 	%r4, %ntid.x;
	mov.u32 	%r5, %tid.x;
	mad.lo.s32 	%r1, %r3, %r4, %r5;
	setp.ge.s32 	%p1, %r1, %r2;
	@%p1 bra 	$L__BB1_2;
	cvta.to.global.u64 	%rd4, %rd1;
	cvta.to.global.u64 	%rd5, %rd2;
	cvta.to.global.u64 	%rd6, %rd3;
	mul.wide.s32 	%rd7, %r1, 8;
	add.s64 	%rd8, %rd4, %rd7;
	ld.global.f64 	%fd2, [%rd8];
	add.s64 	%rd9, %rd5, %rd7;
	ld.global.f64 	%fd3, [%rd9];
	fma.rn.f64 	%fd4, %fd1, %fd3, %fd2;
	add.s64 	%rd10, %rd6, %rd7;
	st.global.f64 	[%rd10], %fd4;
$L__BB1_2:
	ret;

}
	// .globl	_Z20gpu_matrix_add_multiPdS_S_S_S_S_iddddd
.visible .entry _Z20gpu_matrix_add_multiPdS_S_S_S_S_iddddd(
	.param .u64 .ptr .align 1 _Z20gpu_matrix_add_multiPdS_S_S_S_S_iddddd_param_0,
	.param .u64 .ptr .align 1 _Z20gpu_matrix_add_multiPdS_S_S_S_S_iddddd_param_1,
	.param .u64 .ptr .align 1 _Z20gpu_matrix_add_multiPdS_S_S_S_S_iddddd_param_2,
	.param .u64 .ptr .align 1 _Z20gpu_matrix_add_multiPdS_S_S_S_S_iddddd_param_3,
	.param .u64 .ptr .align 1 _Z20gpu_matrix_add_multiPdS_S_S_S_S_iddddd_param_4,
	.param .u64 .ptr .align 1 _Z20gpu_matrix_add_multiPdS_S_S_S_S_iddddd_param_5,
	.param .u32 _Z20gpu_matrix_add_multiPdS_S_S_S_S_iddddd_param_6,
	.param .f64 _Z20gpu_matrix_add_multiPdS_S_S_S_S_iddddd_param_7,
	.param .f64 _Z20gpu_matrix_add_multiPdS_S_S_S_S_iddddd_param_8,
	.param .f64 _Z20gpu_matrix_add_multiPdS_S_S_S_S_iddddd_param_9,
	.param .f64 _Z20gpu_matrix_add_multiPdS_S_S_S_S_iddddd_param_10,
	.param .f64 _Z20gpu_matrix_add_multiPdS_S_S_S_S_iddddd_param_11
)
{
	.reg .pred 	%p<2>;
	.reg .b32 	%r<6>;
	.reg .b64 	%rd<22>;
	.reg .b64 	%fd<17>;

	ld.param.u64 	%rd2, [_Z20gpu_matrix_add_multiPdS_S_S_S_S_iddddd_param_1];
	ld.param.u64 	%rd4, [_Z20gpu_matrix_add_multiPdS_S_S_S_S_iddddd_param_3];
	ld.param.u64 	%rd5, [_Z20gpu_matrix_add_multiPdS_S_S_S_S_iddddd_param_4];
	ld.param.u64 	%rd6, [_Z20gpu_matrix_add_multiPdS_S_S_S_S_iddddd_param_5];
	ld.param.u32 	%r2, [_Z20gpu_matrix_add_multiPdS_S_S_S_S_iddddd_param_6];
	ld.param.f64 	%fd2, [_Z20gpu_matrix_add_multiPdS_S_S_S_S_iddddd_param_8];
	ld.param.f64 	%fd3, [_Z20gpu_matrix_add_multiPdS_S_S_S_S_iddddd_param_9];
	ld.param.f64 	%fd4, [_Z20gpu_matrix_add_multiPdS_S_S_S_S_iddddd_param_10];
	ld.param.f64 	%fd5, [_Z20gpu_matrix_add_multiPdS_S_S_S_S_iddddd_param_11];
	mov.u32 	%r3, %ctaid.x;
	mov.u32 	%r4, %ntid.x;
	mov.u32 	%r5, %tid.x;
	mad.lo.s32 	%r1, %r3, %r4, %r5;
	setp.ge.s32 	%p1, %r1, %r2;
	@%p1 bra 	$L__BB2_2;
	ld.param.f64 	%fd16, [_Z20gpu_matrix_add_multiPdS_S_S_S_S_iddddd_param_7];
	ld.param.u64 	%rd21, [_Z20gpu_matrix_add_multiPdS_S_S_S_S_iddddd_param_2];
	ld.param.u64 	%rd20, [_Z20gpu_matrix_add_multiPdS_S_S_S_S_iddddd_param_0];
	cvta.to.global.u64 	%rd7, %rd20;
	cvta.to.global.u64 	%rd8, %rd2;
	cvta.to.global.u64 	%rd9, %rd21;
	cvta.to.global.u64 	%rd10, %rd4;
	cvta.to.global.u64 	%rd11, %rd5;
	cvta.to.global.u64 	%rd12, %rd6;
	mul.wide.s32 	%rd13, %r1, 8;
	add.s64 	%rd14, %rd7, %rd13;
	ld.global.f64 	%fd6, [%rd14];
	add.s64 	%rd15, %rd8, %rd13;
	ld.global.f64 	%fd7, [%rd15];
	mul.f64 	%fd8, %fd2, %fd7;
	fma.rn.f64 	%fd9, %fd16, %fd6, %fd8;
	add.s64 	%rd16, %rd9, %rd13;
	ld.global.f64 	%fd10, [%rd16];
	fma.rn.f64 	%fd11, %fd3, %fd10, %fd9;
	add.s64 	%rd17, %rd10, %rd13;
	ld.global.f64 	%fd12, [%rd17];
	fma.rn.f64 	%fd13, %fd4, %fd12, %fd11;
	add.s64 	%rd18, %rd11, %rd13;
	ld.global.f64 	%fd14, [%rd18];
	fma.rn.f64 	%fd15, %fd5, %fd14, %fd13;
	add.s64 	%rd19, %rd12, %rd13;
	st.global.f64 	[%rd19], %fd15;
$L__BB2_2:
	ret;

}
	// .globl	_Z25gpu_matrix_add_multi_fourPdS_S_S_S_idddd
.visible .entry _Z25gpu_matrix_add_multi_fourPdS_S_S_S_idddd(
	.param .u64 .ptr .align 1 _Z25gpu_matrix_add_multi_fourPdS_S_S_S_idddd_param_0,
	.param .u64 .ptr .align 1 _Z25gpu_matrix_add_multi_fourPdS_S_S_S_idddd_param_1,
	.param .u64 .ptr .align 1 _Z25gpu_matrix_add_multi_fourPdS_S_S_S_idddd_param_2,
	.param .u64 .ptr .align 1 _Z25gpu_matrix_add_multi_fourPdS_S_S_S_idddd_param_3,
	.param .u64 .ptr .align 1 _Z25gpu_matrix_add_multi_fourPdS_S_S_S_idddd_param_4,
	.param .u32 _Z25gpu_matrix_add_multi_fourPdS_S_S_S_idddd_param_5,
	.param .f64 _Z25gpu_matrix_add_multi_fourPdS_S_S_S_idddd_param_6,
	.param .f64 _Z25gpu_matrix_add_multi_fourPdS_S_S_S_idddd_param_7,
	.param .f64 _Z25gpu_matrix_add_multi_fourPdS_S_S_S_idddd_param_8,
	.param .f64 _Z25gpu_matrix_add_multi_fourPdS_S_S_S_idddd_param_9
)
{
	.reg .pred 	%p<2>;
	.reg .b32 	%r<6>;
	.reg .b64 	%rd<17>;
	.reg .b64 	%fd<13>;

	ld.param.u64 	%rd1, [_Z25gpu_matrix_add_multi_fourPdS_S_S_S_idddd_param_0];
	ld.param.u64 	%rd2, [_Z25gpu_matrix_add_multi_fourPdS_S_S_S_idddd_param_1];
	ld.param.u64 	%rd3, [_Z25gpu_matrix_add_multi_fourPdS_S_S_S_idddd_param_2];
	ld.param.u64 	%rd4, [_Z25gpu_matrix_add_multi_fourPdS_S_S_S_idddd_param_3];
	ld.param.u64 	%rd5, [_Z25gpu_matrix_add_multi_fourPdS_S_S_S_idddd_param_4];
	ld.param.u32 	%r2, [_Z25gpu_matrix_add_multi_fourPdS_S_S_S_idddd_param_5];
	ld.param.f64 	%fd1, [_Z25gpu_matrix_add_multi_fourPdS_S_S_S_idddd_param_6];
	ld.param.f64 	%fd2, [_Z25gpu_matrix_add_multi_fourPdS_S_S_S_idddd_param_7];
	ld.param.f64 	%fd3, [_Z25gpu_matrix_add_multi_fourPdS_S_S_S_idddd_param_8];
	ld.param.f64 	%fd4, [_Z25gpu_matrix_add_multi_fourPdS_S_S_S_idddd_param_9];
	mov.u32 	%r3, %ctaid.x;
	mov.u32 	%r4, %ntid.x;
	mov.u32 	%r5, %tid.x;
	mad.lo.s32 	%r1, %r3, %r4, %r5;
	setp.ge.s32 	%p1, %r1, %r2;
	@%p1 bra 	$L__BB3_2;
	cvta.to.global.u64 	%rd6, %rd1;
	cvta.to.global.u64 	%rd7, %rd2;
	cvta.to.global.u64 	%rd8, %rd3;
	cvta.to.global.u64 	%rd9, %rd4;
	cvta.to.global.u64 	%rd10, %rd5;
	mul.wide.s32 	%rd11, %r1, 8;
	add.s64 	%rd12, %rd6, %rd11;
	ld.global.f64 	%fd5, [%rd12];
	add.s64 	%rd13, %rd7, %rd11;
	ld.global.f64 	%fd6, [%rd13];
	mul.f64 	%fd7, %fd2, %fd6;
	fma.rn.f64 	%fd8, %fd1, %fd5, %fd7;
	add.s64 	%rd14, %rd8, %rd11;
	ld.global.f64 	%fd9, [%rd14];
	fma.rn.f64 	%fd10, %fd3, %fd9, %fd8;
	add.s64 	%rd15, %rd9, %rd11;
	ld.global.f64 	%fd11, [%rd15];
	fma.rn.f64 	%fd12, %fd4, %fd11, %fd10;
	add.s64 	%rd16, %rd10, %rd11;
	st.global.f64 	[%rd16], %fd12;
$L__BB3_2:
	ret;

}
	// .globl	_Z26gpu_matrix_add_multi_threePdS_S_S_iddd
.visible .entry _Z26gpu_matrix_add_multi_threePdS_S_S_iddd(
	.param .u64 .ptr .align 1 _Z26gpu_matrix_add_multi_threePdS_S_S_iddd_param_0,
	.param .u64 .ptr .align 1 _Z26gpu_matrix_add_multi_threePdS_S_S_iddd_param_1,
	.param .u64 .ptr .align 1 _Z26gpu_matrix_add_multi_threePdS_S_S_iddd_param_2,
	.param .u64 .ptr .align 1 _Z26gpu_matrix_add_multi_threePdS_S_S_iddd_param_3,
	.param .u32 _Z26gpu_matrix_add_multi_threePdS_S_S_iddd_param_4,
	.param .f64 _Z26gpu_matrix_add_multi_threePdS_S_S_iddd_param_5,
	.param .f64 _Z26gpu_matrix_add_multi_threePdS_S_S_iddd_param_6,
	.param .f64 _Z26gpu_matrix_add_multi_threePdS_S_S_iddd_param_7
)
{
	.reg .pred 	%p<2>;
	.reg .b32 	%r<6>;
	.reg .b64 	%rd<14>;
	.reg .b64 	%fd<10>;

	ld.param.u64 	%rd1, [_Z26gpu_matrix_add_multi_threePdS_S_S_iddd_param_0];
	ld.param.u64 	%rd2, [_Z26gpu_matrix_add_multi_threePdS_S_S_iddd_param_1];
	ld.param.u64 	%rd3, [_Z26gpu_matrix_add_multi_threePdS_S_S_iddd_param_2];
	ld.param.u64 	%rd4, [_Z26gpu_matrix_add_multi_threePdS_S_S_iddd_param_3];
	ld.param.u32 	%r2, [_Z26gpu_matrix_add_multi_threePdS_S_S_iddd_param_4];
	ld.param.f64 	%fd1, [_Z26gpu_matrix_add_multi_threePdS_S_S_iddd_param_5];
	ld.param.f64 	%fd2, [_Z26gpu_matrix_add_multi_threePdS_S_S_iddd_param_6];
	ld.param.f64 	%fd3, [_Z26gpu_matrix_add_multi_threePdS_S_S_iddd_param_7];
	mov.u32 	%r3, %ctaid.x;
	mov.u32 	%r4, %ntid.x;
	mov.u32 	%r5, %tid.x;
	mad.lo.s32 	%r1, %r3, %r4, %r5;
	setp.ge.s32 	%p1, %r1, %r2;
	@%p1 bra 	$L__BB4_2;
	cvta.to.global.u64 	%rd5, %rd1;
	cvta.to.global.u64 	%rd6, %rd2;
	cvta.to.global.u64 	%rd7, %rd3;
	cvta.to.global.u64 	%rd8, %rd4;
	mul.wide.s32 	%rd9, %r1, 8;
	add.s64 	%rd10, %rd5, %rd9;
	ld.global.f64 	%fd4, [%rd10];
	add.s64 	%rd11, %rd6, %rd9;
	ld.global.f64 	%fd5, [%rd11];
	mul.f64 	%fd6, %fd2, %fd5;
	fma.rn.f64 	%fd7, %fd1, %fd4, %fd6;
	add.s64 	%rd12, %rd7, %rd9;
	ld.global.f64 	%fd8, [%rd12];
	fma.rn.f64 	%fd9, %fd3, %fd8, %fd7;
	add.s64 	%rd13, %rd8, %rd9;
	st.global.f64 	[%rd13], %fd9;
$L__BB4_2:
	ret;

}
	// .globl	_Z22gpu_square_matrix_multPdS_S_i
.visible .entry _Z22gpu_square_matrix_multPdS_S_i(
	.param .u64 .ptr .align 1 _Z22gpu_square_matrix_multPdS_S_i_param_0,
	.param .u64 .ptr .align 1 _Z22gpu_square_matrix_multPdS_S_i_param_1,
	.param .u64 .ptr .align 1 _Z22gpu_square_matrix_multPdS_S_i_param_2,
	.param .u32 _Z22gpu_square_matrix_multPdS_S_i_param_3
)
{
	.reg .pred 	%p<12>;
	.reg .b32 	%r<54>;
	.reg .b64 	%rd<20>;
	.reg .b64 	%fd<180>;
	// demoted variable
	.shared .align 8 .b8 _ZZ22gpu_square_matrix_multPdS_S_iE6tile_a[2048];
	// demoted variable
	.shared .align 8 .b8 _ZZ22gpu_square_matrix_multPdS_S_iE6tile_b[2048];
	ld.param.u64 	%rd5, [_Z22gpu_square_matrix_multPdS_S_i_param_0];
	ld.param.u64 	%rd6, [_Z22gpu_square_matrix_multPdS_S_i_param_1];
	ld.param.u32 	%r30, [_Z22gpu_square_matrix_multPdS_S_i_param_3];
	cvta.to.global.u64 	%rd1, %rd6;
	cvta.to.global.u64 	%rd2, %rd5;
	mov.u32 	%r32, %ctaid.y;
	shl.b32 	%r33, %r32, 4;
	mov.u32 	%r1, %tid.y;
	add.s32 	%r2, %r33, %r1;
	mov.u32 	%r34, %ctaid.x;
	shl.b32 	%r3, %r34, 4;
	mov.u32 	%r4, %tid.x;
	add.s32 	%r5, %r3, %r4;
	mov.u32 	%r6, %nctaid.x;
	mul.lo.s32 	%r7, %r30, %r2;
	add.s32 	%r8, %r7, %r4;
	mul.lo.s32 	%r9, %r30, %r30;
	shl.b32 	%r35, %r1, 7;
	mov.u32 	%r36, _ZZ22gpu_square_matrix_multPdS_S_iE6tile_a;
	add.s32 	%r10, %r36, %r35;
	shl.b32 	%r37, %r4, 3;
	add.s32 	%r11, %r10, %r37;
	mov.u32 	%r38, _ZZ22gpu_square_matrix_multPdS_S_iE6tile_b;
	add.s32 	%r13, %r38, %r37;
	add.s32 	%r12, %r13, %r35;
	setp.eq.s32 	%p1, %r6, 1;
	mov.f64 	%fd179, 0d0000000000000000;
	mov.b32 	%r53, 0;
	@%p1 bra 	$L__BB5_12;
	and.b32  	%r39, %r6, -2;
	neg.s32 	%r52, %r39;
	add.s32 	%r40, %r1, 16;
	mad.lo.s32 	%r41, %r30, %r40, %r4;
	add.s32 	%r50, %r41, %r3;
	shl.b32 	%r16, %r30, 5;
	mad.lo.s32 	%r42, %r1, %r30, %r4;
	add.s32 	%r49, %r42, %r3;
	mov.f64 	%fd179, 0d0000000000000000;
	mov.u32 	%r51, %r8;
$L__BB5_2:
	setp.ge.s32 	%p2, %r51, %r9;
	mul.wide.s32 	%rd7, %r51, 8;
	add.s64 	%rd3, %rd2, %rd7;
	mov.f64 	%fd171, 0d0000000000000000;
	@%p2 bra 	$L__BB5_4;
	ld.global.f64 	%fd171, [%rd3];
$L__BB5_4:
	st.shared.f64 	[%r11], %fd171;
	setp.ge.s32 	%p3, %r49, %r9;
	mov.f64 	%fd172, 0d0000000000000000;
	@%p3 bra 	$L__BB5_6;
	mul.wide.s32 	%rd8, %r49, 8;
	add.s64 	%rd9, %rd1, %rd8;
	ld.global.f64 	%fd172, [%rd9];
$L__BB5_6:
	st.shared.f64 	[%r12], %fd172;
	bar.sync 	0;
	ld.shared.f64 	%fd26, [%r10];
	ld.shared.f64 	%fd27, [%r13];
	fma.rn.f64 	%fd28, %fd26, %fd27, %fd179;
	ld.shared.f64 	%fd29, [%r10+8];
	ld.shared.f64 	%fd30, [%r13+128];
	fma.rn.f64 	%fd31, %fd29, %fd30, %fd28;
	ld.shared.f64 	%fd32, [%r10+16];
	ld.shared.f64 	%fd33, [%r13+256];
	fma.rn.f64 	%fd34, %fd32, %fd33, %fd31;
	ld.shared.f64 	%fd35, [%r10+24];
	ld.shared.f64 	%fd36, [%r13+384];
	fma.rn.f64 	%fd37, %fd35, %fd36, %fd34;
	ld.shared.f64 	%fd38, [%r10+32];
	ld.shared.f64 	%fd39, [%r13+512];
	fma.rn.f64 	%fd40, %fd38, %fd39, %fd37;
	ld.shared.f64 	%fd41, [%r10+40];
	ld.shared.f64 	%fd42, [%r13+640];
	fma.rn.f64 	%fd43, %fd41, %fd42, %fd40;
	ld.shared.f64 	%fd44, [%r10+48];
	ld.shared.f64 	%fd45, [%r13+768];
	fma.rn.f64 	%fd46, %fd44, %fd45, %fd43;
	ld.shared.f64 	%fd47, [%r10+56];
	ld.shared.f64 	%fd48, [%r13+896];
	fma.rn.f64 	%fd49, %fd47, %fd48, %fd46;
	ld.shared.f64 	%fd50, [%r10+64];
	ld.shared.f64 	%fd51, [%r13+1024];
	fma.rn.f64 	%fd52, %fd50, %fd51, %fd49;
	ld.shared.f64 	%fd53, [%r10+72];
	ld.shared.f64 	%fd54, [%r13+1152];
	fma.rn.f64 	%fd55, %fd53, %fd54, %fd52;
	ld.shared.f64 	%fd56, [%r10+80];
	ld.shared.f64 	%fd57, [%r13+1280];
	fma.rn.f64 	%fd58, %fd56, %fd57, %fd55;
	ld.shared.f64 	%fd59, [%r10+88];
	ld.shared.f64 	%fd60, [%r13+1408];
	fma.rn.f64 	%fd61, %fd59, %fd60, %fd58;
	ld.shared.f64 	%fd62, [%r10+96];
	ld.shared.f64 	%fd63, [%r13+1536];
	fma.rn.f64 	%fd64, %fd62, %fd63, %fd61;
	ld.shared.f64 	%fd65, [%r10+104];
	ld.shared.f64 	%fd66, [%r13+1664];
	fma.rn.f64 	%fd67, %fd65, %fd66, %fd64;
	ld.shared.f64 	%fd68, [%r10+112];
	ld.shared.f64 	%fd69, [%r13+1792];
	fma.rn.f64 	%fd70, %fd68, %fd69, %fd67;
	ld.shared.f64 	%fd71, [%r10+120];
	ld.shared.f64 	%fd72, [%r13+1920];
	fma.rn.f64 	%fd6, %fd71, %fd72, %fd70;
	bar.sync 	0;
	add.s32 	%r43, %r51, 16;
	setp.ge.s32 	%p4, %r43, %r9;
	mov.f64 	%fd173, 0d0000000000000000;
	@%p4 bra 	$L__BB5_8;
	ld.global.f64 	%fd173, [%rd3+128];
$L__BB5_8:
	st.shared.f64 	[%r11], %fd173;
	setp.ge.s32 	%p5, %r50, %r9;
	mov.f64 	%fd174, 0d0000000000000000;
	@%p5 bra 	$L__BB5_10;
	mul.wide.s32 	%rd10, %r50, 8;
	add.s64 	%rd11, %rd1, %rd10;
	ld.global.f64 	%fd174, [%rd11];
$L__BB5_10:
	st.shared.f64 	[%r12], %fd174;
	bar.sync 	0;
	ld.shared.f64 	%fd74, [%r10];
	ld.shared.f64 	%fd75, [%r13];
	fma.rn.f64 	%fd76, %fd74, %fd75, %fd6;
	ld.shared.f64 	%fd77, [%r10+8];
	ld.shared.f64 	%fd78, [%r13+128];
	fma.rn.f64 	%fd79, %fd77, %fd78, %fd76;
	ld.shared.f64 	%fd80, [%r10+16];
	ld.shared.f64 	%fd81, [%r13+256];
	fma.rn.f64 	%fd82, %fd80, %fd81, %fd79;
	ld.shared.f64 	%fd83, [%r10+24];
	ld.shared.f64 	%fd84, [%r13+384];
	fma.rn.f64 	%fd85, %fd83, %fd84, %fd82;
	ld.shared.f64 	%fd86, [%r10+32];
	ld.shared.f64 	%fd87, [%r13+512];
	fma.rn.f64 	%fd88, %fd86, %fd87, %fd85;
	ld.shared.f64 	%fd89, [%r10+40];
	ld.shared.f64 	%fd90, [%r13+640];
	fma.rn.f64 	%fd91, %fd89, %fd90, %fd88;
	ld.shared.f64 	%fd92, [%r10+48];
	ld.shared.f64 	%fd93, [%r13+768];
	fma.rn.f64 	%fd94, %fd92, %fd93, %fd91;
	ld.shared.f64 	%fd95, [%r10+56];
	ld.shared.f64 	%fd96, [%r13+896];
	fma.rn.f64 	%fd97, %fd95, %fd96, %fd94;
	ld.shared.f64 	%fd98, [%r10+64];
	ld.shared.f64 	%fd99, [%r13+1024];
	fma.rn.f64 	%fd100, %fd98, %fd99, %fd97;
	ld.shared.f64 	%fd101, [%r10+72];
	ld.shared.f64 	%fd102, [%r13+1152];
	fma.rn.f64 	%fd103, %fd101, %fd102, %fd100;
	ld.shared.f64 	%fd104, [%r10+80];
	ld.shared.f64 	%fd105, [%r13+1280];
	fma.rn.f64 	%fd106, %fd104, %fd105, %fd103;
	ld.shared.f64 	%fd107, [%r10+88];
	ld.shared.f64 	%fd108, [%r13+1408];
	fma.rn.f64 	%fd109, %fd107, %fd108, %fd106;
	ld.shared.f64 	%fd110, [%r10+96];
	ld.shared.f64 	%fd111, [%r13+1536];
	fma.rn.f64 	%fd112, %fd110, %fd111, %fd109;
	ld.shared.f64 	%fd113, [%r10+104];
	ld.shared.f64 	%fd114, [%r13+1664];
	fma.rn.f64 	%fd115, %fd113, %fd114, %fd112;
	ld.shared.f64 	%fd116, [%r10+112];
	ld.shared.f64 	%fd117, [%r13+1792];
	fma.rn.f64 	%fd118, %fd116, %fd117, %fd115;
	ld.shared.f64 	%fd119, [%r10+120];
	ld.shared.f64 	%fd120, [%r13+1920];
	fma.rn.f64 	%fd179, %fd119, %fd120, %fd118;
	bar.sync 	0;
	add.s32 	%r52, %r52, 2;
	add.s32 	%r51, %r51, 32;
	add.s32 	%r50, %r50, %r16;
	add.s32 	%r49, %r49, %r16;
	setp.ne.s32 	%p6, %r52, 0;
	@%p6 bra 	$L__BB5_2;
	shl.b32 	%r44, %r6, 4;
	and.b32  	%r53, %r44, -32;
$L__BB5_12:
	and.b32  	%r45, %r6, 1;
	setp.eq.b32 	%p7, %r45, 1;
	not.pred 	%p8, %p7;
	@%p8 bra 	$L__BB5_18;
	add.s32 	%r28, %r8, %r53;
	setp.ge.s32 	%p9, %r28, %r9;
	mov.f64 	%fd177, 0d0000000000000000;
	@%p9 bra 	$L__BB5_15;
	mul.wide.s32 	%rd12, %r28, 8;
	add.s64 	%rd13, %rd2, %rd12;
	ld.global.f64 	%fd177, [%rd13];
$L__BB5_15:
	st.shared.f64 	[%r11], %fd177;
	add.s32 	%r46, %r53, %r1;
	mad.lo.s32 	%r29, %r46, %r30, %r5;
	setp.ge.s32 	%p10, %r29, %r9;
	mov.f64 	%fd178, 0d0000000000000000;
	@%p10 bra 	$L__BB5_17;
	mul.wide.s32 	%rd14, %r29, 8;
	add.s64 	%rd15, %rd1, %rd14;
	ld.global.f64 	%fd178, [%rd15];
$L__BB5_17:
	st.shared.f64 	[%r12], %fd178;
	bar.sync 	0;
	ld.shared.f64 	%fd123, [%r10];
	ld.shared.f64 	%fd124, [%r13];
	fma.rn.f64 	%fd125, %fd123, %fd124, %fd179;
	ld.shared.f64 	%fd126, [%r10+8];
	ld.shared.f64 	%fd127, [%r13+128];
	fma.rn.f64 	%fd128, %fd126, %fd127, %fd125;
	ld.shared.f64 	%fd129, [%r10+16];
	ld.shared.f64 	%fd130, [%r13+256];
	fma.rn.f64 	%fd131, %fd129, %fd130, %fd128;
	ld.shared.f64 	%fd132, [%r10+24];
	ld.shared.f64 	%fd133, [%r13+384];
	fma.rn.f64 	%fd134, %fd132, %fd133, %fd131;
	ld.shared.f64 	%fd135, [%r10+32];
	ld.shared.f64 	%fd136, [%r13+512];
	fma.rn.f64 	%fd137, %fd135, %fd136, %fd134;
	ld.shared.f64 	%fd138, [%r10+40];
	ld.shared.f64 	%fd139, [%r13+640];
	fma.rn.f64 	%fd140, %fd138, %fd139, %fd137;
	ld.shared.f64 	%fd141, [%r10+48];
	ld.shared.f64 	%fd142, [%r13+768];
	fma.rn.f64 	%fd143, %fd141, %fd142, %fd140;
	ld.shared.f64 	%fd144, [%r10+56];
	ld.shared.f64 	%fd145, [%r13+896];
	fma.rn.f64 	%fd146, %fd144, %fd145, %fd143;
	ld.shared.f64 	%fd147, [%r10+64];
	ld.shared.f64 	%fd148, [%r13+1024];
	fma.rn.f64 	%fd149, %fd147, %fd148, %fd146;
	ld.shared.f64 	%fd150, [%r10+72];
	ld.shared.f64 	%fd151, [%r13+1152];
	fma.rn.f64 	%fd152, %fd150, %fd151, %fd149;
	ld.shared.f64 	%fd153, [%r10+80];
	ld.shared.f64 	%fd154, [%r13+1280];
	fma.rn.f64 	%fd155, %fd153, %fd154, %fd152;
	ld.shared.f64 	%fd156, [%r10+88];
	ld.shared.f64 	%fd157, [%r13+1408];
	fma.rn.f64 	%fd158, %fd156, %fd157, %fd155;
	ld.shared.f64 	%fd159, [%r10+96];
	ld.shared.f64 	%fd160, [%r13+1536];
	fma.rn.f64 	%fd161, %fd159, %fd160, %fd158;
	ld.shared.f64 	%fd162, [%r10+104];
	ld.shared.f64 	%fd163, [%r13+1664];
	fma.rn.f64 	%fd164, %fd162, %fd163, %fd161;
	ld.shared.f64 	%fd165, [%r10+112];
	ld.shared.f64 	%fd166, [%r13+1792];
	fma.rn.f64 	%fd167, %fd165, %fd166, %fd164;
	ld.shared.f64 	%fd168, [%r10+120];
	ld.shared.f64 	%fd169, [%r13+1920];
	fma.rn.f64 	%fd179, %fd168, %fd169, %fd167;
	bar.sync 	0;
$L__BB5_18:
	max.s32 	%r47, %r2, %r5;
	setp.ge.s32 	%p11, %r47, %r30;
	@%p11 bra 	$L__BB5_20;
	ld.param.u64 	%rd19, [_Z22gpu_square_matrix_multPdS_S_i_param_2];
	add.s32 	%r48, %r7, %r5;
	cvta.to.global.u64 	%rd16, %rd19;
	mul.wide.s32 	%rd17, %r48, 8;
	add.s64 	%rd18, %rd16, %rd17;
	st.global.f64 	[%rd18], %fd179;
$L__BB5_20:
	ret;

}
	// .globl	_Z20gpu_matrix_transposePdS_jj
.visible .entry _Z20gpu_matrix_transposePdS_jj(
	.param .u64 .ptr .align 1 _Z20gpu_matrix_transposePdS_jj_param_0,
	.param .u64 .ptr .align 1 _Z20gpu_matrix_transposePdS_jj_param_1,
	.param .u32 _Z20gpu_matrix_transposePdS_jj_param_2,
	.param .u32 _Z20gpu_matrix_transposePdS_jj_param_3
)
{
	.reg .pred 	%p<4>;
	.reg .b32 	%r<15>;
	.reg .b64 	%rd<9>;
	.reg .b64 	%fd<2>;

	ld.param.u64 	%rd1, [_Z20gpu_matrix_transposePdS_jj_param_0];
	ld.param.u64 	%rd2, [_Z20gpu_matrix_transposePdS_jj_param_1];
	ld.param.u32 	%r5, [_Z20gpu_matrix_transposePdS_jj_param_2];
	ld.param.u32 	%r4, [_Z20gpu_matrix_transposePdS_jj_param_3];
	mov.u32 	%r6, %ctaid.x;
	mov.u32 	%r7, %ntid.x;
	mov.u32 	%r8, %tid.x;
	mad.lo.s32 	%r1, %r6, %r7, %r8;
	mov.u32 	%r9, %ctaid.y;
	mov.u32 	%r10, %ntid.y;
	mov.u32 	%r11, %tid.y;
	mad.lo.s32 	%r12, %r9, %r10, %r11;
	setp.ge.u32 	%p1, %r1, %r4;
	setp.ge.u32 	%p2, %r12, %r5;
	or.pred  	%p3, %p1, %p2;
	@%p3 bra 	$L__BB6_2;
	cvta.to.global.u64 	%rd3, %rd1;
	cvta.to.global.u64 	%rd4, %rd2;
	mad.lo.s32 	%r13, %r4, %r12, %r1;
	mad.lo.s32 	%r14, %r5, %r1, %r12;
	mul.wide.u32 	%rd5, %r13, 8;
	add.s64 	%rd6, %rd3, %rd5;
	ld.global.f64 	%fd1, [%rd6];
	mul.wide.u32 	%rd7, %r14, 8;
	add.s64 	%rd8, %rd4, %rd7;
	st.global.f64 	[%rd8], %fd1;
$L__BB6_2:
	ret;

}


// ===== COMPILED SASS (sm_100) =====

	.target	sm_100

	.elftype	@"ET_EXEC"


//--------------------- .note.nv.tkinfo           --------------------------
	.section	.note.nv.tkinfo,"",@"SHT_NOTE"
	.sectionflags	@"SHF_NOTE_NV_TKINFO"
	.tkinfo
        /*0018*/ 	.word	0x00000002
        /*0030*/ 	.string	""
        /*0030*/ 	.string	"ptxas"
        /*0030*/ 	.string	"Cuda compilation tools, release 13.0, V13.0.88"
        /*0030*/ 	.string	"Build cuda_13.0.r13.0/compiler.36424714_0"
        /*0030*/ 	.string	"-arch sm_100 -m 64 "



//--------------------- .note.nv.cuinfo           --------------------------
	.section	.note.nv.cuinfo,"",@"SHT_NOTE"
	.sectionflags	@"SHF_NOTE_NV_CUINFO"
        /*0018*/ 	.short	0x0002
        /*001a*/ 	.short	0x0064
        /*001c*/ 	.short	0x0082
	.zero		2


//--------------------- .nv.info                  --------------------------
	.section	.nv.info,"",@"SHT_CUDA_INFO"
	.align	4


	//----- nvinfo : EIATTR_REGCOUNT
	.align		4
        /*0000*/ 	.byte	0x04, 0x2f
        /*0002*/ 	.short	(.L_1 - .L_0)
	.align		4
.L_0:
        /*0004*/ 	.word	index@(_Z15gpu_matrix_multPdS_S_iii)
        /*0008*/ 	.word	0x00000020


	//----- nvinfo : EIATTR_FRAME_SIZE
	.align		4
.L_1:
        /*000c*/ 	.byte	0x04, 0x11
        /*000e*/ 	.short	(.L_3 - .L_2)
	.align		4
.L_2:
        /*0010*/ 	.word	index@(_Z15gpu_matrix_multPdS_S_iii)
        /*0014*/ 	.word	0x00000000


	//----- nvinfo : EIATTR_REGCOUNT
	.align		4
.L_3:
        /*0018*/ 	.byte	0x04, 0x2f
        /*001a*/ 	.short	(.L_5 - .L_4)
	.align		4
.L_4:
        /*001c*/ 	.word	index@(_Z14gpu_matrix_addPdS_S_id)
        /*0020*/ 	.word	0x0000000e


	//----- nvinfo : EIATTR_FRAME_SIZE
	.align		4
.L_5:
        /*0024*/ 	.byte	0x04, 0x11
        /*0026*/ 	.short	(.L_7 - .L_6)
	.align		4
.L_6:
        /*0028*/ 	.word	index@(_Z14gpu_matrix_addPdS_S_id)
        /*002c*/ 	.word	0x00000000


	//----- nvinfo : EIATTR_REGCOUNT
	.align		4
.L_7:
        /*0030*/ 	.byte	0x04, 0x2f
        /*0032*/ 	.short	(.L_9 - .L_8)
	.align		4
.L_8:
        /*0034*/ 	.word	index@(_Z20gpu_matrix_add_multiPdS_S_S_S_S_iddddd)
        /*0038*/ 	.word	0x0000000e


	//----- nvinfo : EIATTR_FRAME_SIZE
	.align		4
.L_9:
        /*003c*/ 	.byte	0x04, 0x11
        /*003e*/ 	.short	(.L_11 - .L_10)
	.align		4
.L_10:
        /*0040*/ 	.word	index@(_Z20gpu_matrix_add_multiPdS_S_S_S_S_iddddd)
        /*0044*/ 	.word	0x00000000


	//----- nvinfo : EIATTR_REGCOUNT
	.align		4
.L_11:
        /*0048*/ 	.byte	0x04, 0x2f
        /*004a*/ 	.short	(.L_13 - .L_12)
	.align		4
.L_12:
        /*004c*/ 	.word	index@(_Z25gpu_matrix_add_multi_fourPdS_S_S_S_idddd)
        /*0050*/ 	.word	0x00000010


	//----- nvinfo : EIATTR_FRAME_SIZE
	.align		4
.L_13:
        /*0054*/ 	.byte	0x04, 0x11
        /*0056*/ 	.short	(.L_15 - .L_14)
	.align		4
.L_14:
        /*0058*/ 	.word	index@(_Z25gpu_matrix_add_multi_fourPdS_S_S_S_idddd)
        /*005c*/ 	.word	0x00000000


	//----- nvinfo : EIATTR_REGCOUNT
	.align		4
.L_15:
        /*0060*/ 	.byte	0x04, 0x2f
        /*0062*/ 	.short	(.L_17 - .L_16)
	.align		4
.L_16:
        /*0064*/ 	.word	index@(_Z26gpu_matrix_add_multi_threePdS_S_S_iddd)
        /*0068*/ 	.word	0x00000010


	//----- nvinfo : EIATTR_FRAME_SIZE
	.align		4
.L_17:
        /*006c*/ 	.byte	0x04, 0x11
        /*006e*/ 	.short	(.L_19 - .L_18)
	.align		4
.L_18:
        /*0070*/ 	.word	index@(_Z26gpu_matrix_add_multi_threePdS_S_S_iddd)
        /*0074*/ 	.word	0x00000000


	//----- nvinfo : EIATTR_REGCOUNT
	.align		4
.L_19:
        /*0078*/ 	.byte	0x04, 0x2f
        /*007a*/ 	.short	(.L_21 - .L_20)
	.align		4
.L_20:
        /*007c*/ 	.word	index@(_Z22gpu_square_matrix_multPdS_S_i)
        /*0080*/ 	.word	0x00000020


	//----- nvinfo : EIATTR_FRAME_SIZE
	.align		4
.L_21:
        /*0084*/ 	.byte	0x04, 0x11
        /*0086*/ 	.short	(.L_23 - .L_22)
	.align		4
.L_22:
        /*0088*/ 	.word	index@(_Z22gpu_square_matrix_multPdS_S_i)
        /*008c*/ 	.word	0x00000000


	//----- nvinfo : EIATTR_REGCOUNT
	.align		4
.L_23:
        /*0090*/ 	.byte	0x04, 0x2f
        /*0092*/ 	.short	(.L_25 - .L_24)
	.align		4
.L_24:
        /*0094*/ 	.word	index@(_Z20gpu_matrix_transposePdS_jj)
        /*0098*/ 	.word	0x0000000a


	//----- nvinfo : EIATTR_FRAME_SIZE
	.align		4
.L_25:
        /*009c*/ 	.byte	0x04, 0x11
        /*009e*/ 	.short	(.L_27 - .L_26)
	.align		4
.L_26:
        /*00a0*/ 	.word	index@(_Z20gpu_matrix_transposePdS_jj)
        /*00a4*/ 	.word	0x00000000


	//----- nvinfo : EIATTR_MIN_STACK_SIZE
	.align		4
.L_27:
        /*00a8*/ 	.byte	0x04, 0x12
        /*00aa*/ 	.short	(.L_29 - .L_28)
	.align		4
.L_28:
        /*00ac*/ 	.word	index@(_Z20gpu_matrix_transposePdS_jj)
        /*00b0*/ 	.word	0x00000000


	//----- nvinfo : EIATTR_MIN_STACK_SIZE
	.align		4
.L_29:
        /*00b4*/ 	.byte	0x04, 0x12
        /*00b6*/ 	.short	(.L_31 - .L_30)
	.align		4
.L_30:
        /*00b8*/ 	.word	index@(_Z22gpu_square_matrix_multPdS_S_i)
        /*00bc*/ 	.word	0x00000000


	//----- nvinfo : EIATTR_MIN_STACK_SIZE
	.align		4
.L_31:
        /*00c0*/ 	.byte	0x04, 0x12
        /*00c2*/ 	.short	(.L_33 - .L_32)
	.align		4
.L_32:
        /*00c4*/ 	.word	index@(_Z26gpu_matrix_add_multi_threePdS_S_S_iddd)
        /*00c8*/ 	.word	0x00000000


	//----- nvinfo : EIATTR_MIN_STACK_SIZE
	.align		4
.L_33:
        /*00cc*/ 	.byte	0x04, 0x12
        /*00ce*/ 	.short	(.L_35 - .L_34)
	.align		4
.L_34:
        /*00d0*/ 	.word	index@(_Z25gpu_matrix_add_multi_fourPdS_S_S_S_idddd)
        /*00d4*/ 	.word	0x00000000


	//----- nvinfo : EIATTR_MIN_STACK_SIZE
	.align		4
.L_35:
        /*00d8*/ 	.byte	0x04, 0x12
        /*00da*/ 	.short	(.L_37 - .L_36)
	.align		4
.L_36:
        /*00dc*/ 	.word	index@(_Z20gpu_matrix_add_multiPdS_S_S_S_S_iddddd)
        /*00e0*/ 	.word	0x00000000


	//----- nvinfo : EIATTR_MIN_STACK_SIZE
	.align		4
.L_37:
        /*00e4*/ 	.byte	0x04, 0x12
        /*00e6*/ 	.short	(.L_39 - .L_38)
	.align		4
.L_38:
        /*00e8*/ 	.word	index@(_Z14gpu_matrix_addPdS_S_id)
        /*00ec*/ 	.word	0x00000000


	//----- nvinfo : EIATTR_MIN_STACK_SIZE
	.align		4
.L_39:
        /*00f0*/ 	.byte	0x04, 0x12
        /*00f2*/ 	.short	(.L_41 - .L_40)
	.align		4
.L_40:
        /*00f4*/ 	.word	index@(_Z15gpu_matrix_multPdS_S_iii)
        /*00f8*/ 	.word	0x00000000
.L_41:


//--------------------- .nv.compat                --------------------------
	.section	.nv.compat,"",@"SHT_CUDA_COMPAT_INFO"
	.align	4
        /*0000*/ 	.byte	0x02, 0x09, 0x00, 0x00, 0x02, 0x02, 0x01, 0x00, 0x02, 0x05, 0x05, 0x00, 0x03, 0x07, 0x01, 0x01
        /*0010*/ 	.byte	0x02, 0x03, 0x00, 0x00, 0x02, 0x06, 0x01, 0x00, 0x04, 0x0b, 0x08, 0x00, 0x01, 0x00, 0x00, 0x00
        /*0020*/ 	.byte	0x00, 0x00, 0x00, 0x00


//--------------------- .nv.info._Z20gpu_matrix_transposePdS_jj --------------------------
	.section	.nv.info._Z20gpu_matrix_transposePdS_jj,"",@"SHT_CUDA_INFO"
	.sectionflags	@""
	.align	4


	//----- nvinfo : EIATTR_CUDA_API_VERSION
	.align		4
        /*0000*/ 	.byte	0x04, 0x37
        /*0002*/ 	.short	(.L_43 - .L_42)
.L_42:
        /*0004*/ 	.word	0x00000082


	//----- nvinfo : EIATTR_KPARAM_INFO
	.align		4
.L_43:
        /*0008*/ 	.byte	0x04, 0x17
        /*000a*/ 	.short	(.L_45 - .L_44)
.L_44:
        /*000c*/ 	.word	0x00000000
        /*0010*/ 	.short	0x0003
        /*0012*/ 	.short	0x0014
        /*0014*/ 	.byte	0x00, 0xf0, 0x11, 0x00


	//----- nvinfo : EIATTR_KPARAM_INFO
	.align		4
.L_45:
        /*0018*/ 	.byte	0x04, 0x17
        /*001a*/ 	.short	(.L_47 - .L_46)
.L_46:
        /*001c*/ 	.word	0x00000000
        /*0020*/ 	.short	0x0002
        /*0022*/ 	.short	0x0010
        /*0024*/ 	.byte	0x00, 0xf0, 0x11, 0x00


	//----- nvinfo : EIATTR_KPARAM_INFO
	.align		4
.L_47:
        /*0028*/ 	.byte	0x04, 0x17
        /*002a*/ 	.short	(.L_49 - .L_48)
.L_48:
        /*002c*/ 	.word	0x00000000
        /*0030*/ 	.short	0x0001
        /*0032*/ 	.short	0x0008
        /*0034*/ 	.byte	0x00, 0xf5, 0x21, 0x00


	//----- nvinfo : EIATTR_KPARAM_INFO
	.align		4
.L_49:
        /*0038*/ 	.byte	0x04, 0x17
        /*003a*/ 	.short	(.L_51 - .L_50)
.L_50:
        /*003c*/ 	.word	0x00000000
        /*0040*/ 	.short	0x0000
        /*0042*/ 	.short	0x0000
        /*0044*/ 	.byte	0x00, 0xf5, 0x21, 0x00


	//----- nvinfo : EIATTR_SPARSE_MMA_MASK
	.align		4
.L_51:
        /*0048*/ 	.byte	0x03, 0x50
        /*004a*/ 	.short	0x0000


	//----- nvinfo : EIATTR_MAXREG_COUNT
	.align		4
        /*004c*/ 	.byte	0x03, 0x1b
        /*004e*/ 	.short	0x00ff


	//----- nvinfo : EIATTR_MERCURY_ISA_VERSION
	.align		4
        /*0050*/ 	.byte	0x03, 0x5f
        /*0052*/ 	.short	0x0101


	//----- nvinfo : EIATTR_VRC_CTA_INIT_COUNT
	.align		4
        /*0054*/ 	.byte	0x02, 0x4a
	.zero		1
	.zero		1


	//----- nvinfo : EIATTR_EXIT_INSTR_OFFSETS
	.align		4
        /*0058*/ 	.byte	0x04, 0x1c
        /*005a*/ 	.short	(.L_53 - .L_52)


	//   ....[0]....
.L_52:
        /*005c*/ 	.word	0x000000c0


	//   ....[1]....
        /*0060*/ 	.word	0x00000160


	//----- nvinfo : EIATTR_CBANK_PARAM_SIZE
	.align		4
.L_53:
        /*0064*/ 	.byte	0x03, 0x19
        /*0066*/ 	.short	0x0018


	//----- nvinfo : EIATTR_PARAM_CBANK
	.align		4
        /*0068*/ 	.byte	0x04, 0x0a
        /*006a*/ 	.short	(.L_55 - .L_54)
	.align		4
.L_54:
        /*006c*/ 	.word	index@(.nv.constant0._Z20gpu_matrix_transposePdS_jj)
        /*0070*/ 	.short	0x0380
        /*0072*/ 	.short	0x0018


	//----- nvinfo : EIATTR_SW_WAR
	.align		4
.L_55:
        /*0074*/ 	.byte	0x04, 0x36
        /*0076*/ 	.short	(.L_57 - .L_56)
.L_56:
        /*0078*/ 	.word	0x00000008
.L_57:


//--------------------- .nv.info._Z22gpu_square_matrix_multPdS_S_i --------------------------
	.section	.nv.info._Z22gpu_square_matrix_multPdS_S_i,"",@"SHT_CUDA_INFO"
	.sectionflags	@""
	.align	4


	//----- nvinfo : EIATTR_CUDA_API_VERSION
	.align		4
        /*0000*/ 	.byte	0x04, 0x37
        /*0002*/ 	.short	(.L_59 - .L_58)
.L_58:
        /*0004*/ 	.word	0x00000082


	//----- nvinfo : EIATTR_KPARAM_INFO
	.align		4
.L_59:
        /*0008*/ 	.byte	0x04, 0x17
        /*000a*/ 	.short	(.L_61 - .L_60)
.L_60:
        /*000c*/ 	.word	0x00000000
        /*0010*/ 	.short	0x0003
        /*0012*/ 	.short	0x0018
        /*0014*/ 	.byte	0x00, 0xf0, 0x11, 0x00


	//----- nvinfo : EIATTR_KPARAM_INFO
	.align		4
.L_61:
        /*0018*/ 	.byte	0x04, 0x17
        /*001a*/ 	.short	(.L_63 - .L_62)
.L_62:
        /*001c*/ 	.word	0x00000000
        /*0020*/ 	.short	0x0002
        /*0022*/ 	.short	0x0010
        /*0024*/ 	.byte	0x00, 0xf5, 0x21, 0x00


	//----- nvinfo : EIATTR_KPARAM_INFO
	.align		4
.L_63:
        /*0028*/ 	.byte	0x04, 0x17
        /*002a*/ 	.short	(.L_65 - .L_64)
.L_64:
        /*002c*/ 	.word	0x00000000
        /*0030*/ 	.short	0x0001
        /*0032*/ 	.short	0x0008
        /*0034*/ 	.byte	0x00, 0xf5, 0x21, 0x00


	//----- nvinfo : EIATTR_KPARAM_INFO
	.align		4
.L_65:
        /*0038*/ 	.byte	0x04, 0x17
        /*003a*/ 	.short	(.L_67 - .L_66)
.L_66:
        /*003c*/ 	.word	0x00000000
        /*0040*/ 	.short	0x0000
        /*0042*/ 	.short	0x0000
        /*0044*/ 	.byte	0x00, 0xf5, 0x21, 0x00


	//----- nvinfo : EIATTR_SPARSE_MMA_MASK
	.align		4
.L_67:
        /*0048*/ 	.byte	0x03, 0x50
        /*004a*/ 	.short	0x0000


	//----- nvinfo : EIATTR_MAXREG_COUNT
	.align		4
        /*004c*/ 	.byte	0x03, 0x1b
        /*004e*/ 	.short	0x00ff


	//----- nvinfo : EIATTR_NUM_BARRIERS
	.align		4
        /*0050*/ 	.byte	0x02, 0x4c
        /*0052*/ 	.byte	0x01
	.zero		1


	//----- nvinfo : EIATTR_MERCURY_ISA_VERSION
	.align		4
        /*0054*/ 	.byte	0x03, 0x5f
        /*0056*/ 	.short	0x0101


	//----- nvinfo : EIATTR_VRC_CTA_INIT_COUNT
	.align		4
        /*0058*/ 	.byte	0x02, 0x4a
	.zero		1
	.zero		1


	//----- nvinfo : EIATTR_EXIT_INSTR_OFFSETS
	.align		4
        /*005c*/ 	.byte	0x04, 0x1c
        /*005e*/ 	.short	(.L_69 - .L_68)


	//   ....[0]....
.L_68:
        /*0060*/ 	.word	0x00000d60


	//   ....[1]....
        /*0064*/ 	.word	0x00000db0


	//----- nvinfo : EIATTR_CBANK_PARAM_SIZE
	.align		4
.L_69:
        /*0068*/ 	.byte	0x03, 0x19
        /*006a*/ 	.short	0x001c


	//----- nvinfo : EIATTR_PARAM_CBANK
	.align		4
        /*006c*/ 	.byte	0x04, 0x0a
        /*006e*/ 	.short	(.L_71 - .L_70)
	.align		4
.L_70:
        /*0070*/ 	.word	index@(.nv.constant0._Z22gpu_square_matrix_multPdS_S_i)
        /*0074*/ 	.short	0x0380
        /*0076*/ 	.short	0x001c


	//----- nvinfo : EIATTR_SW_WAR
	.align		4
.L_71:
        /*0078*/ 	.byte	0x04, 0x36
        /*007a*/ 	.short	(.L_73 - .L_72)
.L_72:
        /*007c*/ 	.word	0x00000008
.L_73:


//--------------------- .nv.info._Z26gpu_matrix_add_multi_threePdS_S_S_iddd --------------------------
	.section	.nv.info._Z26gpu_matrix_add_multi_threePdS_S_S_iddd,"",@"SHT_CUDA_INFO"
	.sectionflags	@""
	.align	4


	//----- nvinfo : EIATTR_CUDA_API_VERSION
	.align		4
        /*0000*/ 	.byte	0x04, 0x37
        /*0002*/ 	.short	(.L_75 - .L_74)
.L_74:
        /*0004*/ 	.word	0x00000082


	//----- nvinfo : EIATTR_KPARAM_INFO
	.align		4
.L_75:
        /*0008*/ 	.byte	0x04, 0x17
        /*000a*/ 	.short	(.L_77 - .L_76)
.L_76:
        /*000c*/ 	.word	0x00000000
        /*0010*/ 	.short	0x0007
        /*0012*/ 	.short	0x0038
        /*0014*/ 	.byte	0x00, 0xf0, 0x21, 0x00


	//----- nvinfo : EIATTR_KPARAM_INFO
	.align		4
.L_77:
        /*0018*/ 	.byte	0x04, 0x17
        /*001a*/ 	.short	(.L_79 - .L_78)
.L_78:
        /*001c*/ 	.word	0x00000000
        /*0020*/ 	.short	0x0006
        /*0022*/ 	.short	0x0030
        /*0024*/ 	.byte	0x00, 0xf0, 0x21, 0x00


	//----- nvinfo : EIATTR_KPARAM_INFO
	.align		4
.L_79:
        /*0028*/ 	.byte	0x04, 0x17
        /*002a*/ 	.short	(.L_81 - .L_80)
.L_80:
        /*002c*/ 	.word	0x00000000
        /*0030*/ 	.short	0x0005
        /*0032*/ 	.short	0x0028
        /*0034*/ 	.byte	0x00, 0xf0, 0x21, 0x00


	//----- nvinfo : EIATTR_KPARAM_INFO
	.align		4
.L_81:
        /*0038*/ 	.byte	0x04, 0x17
        /*003a*/ 	.short	(.L_83 - .L_82)
.L_82:
        /*003c*/ 	.word	0x00000000
        /*0040*/ 	.short	0x0004
        /*0042*/ 	.short	0x0020
        /*0044*/ 	.byte	0x00, 0xf0, 0x11, 0x00


	//----- nvinfo : EIATTR_KPARAM_INFO
	.align		4
.L_83:
        /*0048*/ 	.byte	0x04, 0x17
        /*004a*/ 	.short	(.L_85 - .L_84)
.L_84:
        /*004c*/ 	.word	0x00000000
        /*0050*/ 	.short	0x0003
        /*0052*/ 	.short	0x0018
        /*0054*/ 	.byte	0x00, 0xf5, 0x21, 0x00


	//----- nvinfo : EIATTR_KPARAM_INFO
	.align		4
.L_85:
        /*0058*/ 	.byte	0x04, 0x17
        /*005a*/ 	.short	(.L_87 - .L_86)
.L_86:
        /*005c*/ 	.word	0x00000000
        /*0060*/ 	.short	0x0002
        /*0062*/ 	.short	0x0010
        /*0064*/ 	.byte	0x00, 0xf5, 0x21, 0x00


	//----- nvinfo : EIATTR_KPARAM_INFO
	.align		4
.L_87:
        /*0068*/ 	.byte	0x04, 0x17
        /*006a*/ 	.short	(.L_89 - .L_88)
.L_88:
        /*006c*/ 	.word	0x00000000
        /*0070*/ 	.short	0x0001
        /*0072*/ 	.short	0x0008
        /*0074*/ 	.byte	0x00, 0xf5, 0x21, 0x00


	//----- nvinfo : EIATTR_KPARAM_INFO
	.align		4
.L_89:
        /*0078*/ 	.byte	0x04, 0x17
        /*007a*/ 	.short	(.L_91 - .L_90)
.L_90:
        /*007c*/ 	.word	0x00000000
        /*0080*/ 	.short	0x0000
        /*0082*/ 	.short	0x0000
        /*0084*/ 	.byte	0x00, 0xf5, 0x21, 0x00


	//----- nvinfo : EIATTR_SPARSE_MMA_MASK
	.align		4
.L_91:
        /*0088*/ 	.byte	0x03, 0x50
        /*008a*/ 	.short	0x0000


	//----- nvinfo : EIATTR_MAXREG_COUNT
	.align		4
        /*008c*/ 	.byte	0x03, 0x1b
        /*008e*/ 	.short	0x00ff


	//----- nvinfo : EIATTR_MERCURY_ISA_VERSION
	.align		4
        /*0090*/ 	.byte	0x03, 0x5f
        /*0092*/ 	.short	0x0101


	//----- nvinfo : EIATTR_VRC_CTA_INIT_COUNT
	.align		4
        /*0094*/ 	.byte	0x02, 0x4a
	.zero		1
	.zero		1


	//----- nvinfo : EIATTR_EXIT_INSTR_OFFSETS
	.align		4
        /*0098*/ 	.byte	0x04, 0x1c
        /*009a*/ 	.short	(.L_93 - .L_92)


	//   ....[0]....
.L_92:
        /*009c*/ 	.word	0x00000070


	//   ....[1]....
        /*00a0*/ 	.word	0x000001a0


	//----- nvinfo : EIATTR_CBANK_PARAM_SIZE
	.align		4
.L_93:
        /*00a4*/ 	.byte	0x03, 0x19
        /*00a6*/ 	.short	0x0040


	//----- nvinfo : EIATTR_PARAM_CBANK
	.align		4
        /*00a8*/ 	.byte	0x04, 0x0a
        /*00aa*/ 	.short	(.L_95 - .L_94)
	.align		4
.L_94:
        /*00ac*/ 	.word	index@(.nv.constant0._Z26gpu_matrix_add_multi_threePdS_S_S_iddd)
        /*00b0*/ 	.short	0x0380
        /*00b2*/ 	.short	0x0040


	//----- nvinfo : EIATTR_SW_WAR
	.align		4
.L_95:
        /*00b4*/ 	.byte	0x04, 0x36
        /*00b6*/ 	.short	(.L_97 - .L_96)
.L_96:
        /*00b8*/ 	.word	0x00000008
.L_97:


//--------------------- .nv.info._Z25gpu_matrix_add_multi_fourPdS_S_S_S_idddd --------------------------
	.section	.nv.info._Z25gpu_matrix_add_multi_fourPdS_S_S_S_idddd,"",@"SHT_CUDA_INFO"
	.sectionflags	@""
	.align	4


	//----- nvinfo : EIATTR_CUDA_API_VERSION
	.align		4
        /*0000*/ 	.byte	0x04, 0x37
        /*0002*/ 	.short	(.L_99 - .L_98)
.L_98:
        /*0004*/ 	.word	0x00000082


	//----- nvinfo : EIATTR_KPARAM_INFO
	.align		4
.L_99:
        /*0008*/ 	.byte	0x04, 0x17
        /*000a*/ 	.short	(.L_101 - .L_100)
.L_100:
        /*000c*/ 	.word	0x00000000
        /*0010*/ 	.short	0x0009
        /*0012*/ 	.short	0x0048
        /*0014*/ 	.byte	0x00, 0xf0, 0x21, 0x00


	//----- nvinfo : EIATTR_KPARAM_INFO
	.align		4
.L_101:
        /*0018*/ 	.byte	0x04, 0x17
        /*001a*/ 	.short	(.L_103 - .L_102)
.L_102:
        /*001c*/ 	.word	0x00000000
        /*0020*/ 	.short	0x0008
        /*0022*/ 	.short	0x0040
        /*0024*/ 	.byte	0x00, 0xf0, 0x21, 0x00


	//----- nvinfo : EIATTR_KPARAM_INFO
	.align		4
.L_103:
        /*0028*/ 	.byte	0x04, 0x17
        /*002a*/ 	.short	(.L_105 - .L_104)
.L_104:
        /*002c*/ 	.word	0x00000000
        /*0030*/ 	.short	0x0007
        /*0032*/ 	.short	0x0038
        /*0034*/ 	.byte	0x00, 0xf0, 0x21, 0x00


	//----- nvinfo : EIATTR_KPARAM_INFO
	.align		4
.L_105:
        /*0038*/ 	.byte	0x04, 0x17
        /*003a*/ 	.short	(.L_107 - .L_106)
.L_106:
        /*003c*/ 	.word	0x00000000
        /*0040*/ 	.short	0x0006
        /*0042*/ 	.short	0x0030
        /*0044*/ 	.byte	0x00, 0xf0, 0x21, 0x00


	//----- nvinfo : EIATTR_KPARAM_INFO
	.align		4
.L_107:
        /*0048*/ 	.byte	0x04, 0x17
        /*004a*/ 	.short	(.L_109 - .L_108)
.L_108:
        /*004c*/ 	.word	0x00000000
        /*0050*/ 	.short	0x0005
        /*0052*/ 	.short	0x0028
        /*0054*/ 	.byte	0x00, 0xf0, 0x11, 0x00


	//----- nvinfo : EIATTR_KPARAM_INFO
	.align		4
.L_109:
        /*0058*/ 	.byte	0x04, 0x17
        /*005a*/ 	.short	(.L_111 - .L_110)
.L_110:
        /*005c*/ 	.word	0x00000000
        /*0060*/ 	.short	0x0004
        /*0062*/ 	.short	0x0020
        /*0064*/ 	.byte	0x00, 0xf5, 0x21, 0x00


	//----- nvinfo : EIATTR_KPARAM_INFO
	.align		4
.L_111:
        /*0068*/ 	.byte	0x04, 0x17
        /*006a*/ 	.short	(.L_113 - .L_112)
.L_112:
        /*006c*/ 	.word	0x00000000
        /*0070*/ 	.short	0x0003
        /*0072*/ 	.short	0x0018
        /*0074*/ 	.byte	0x00, 0xf5, 0x21, 0x00


	//----- nvinfo : EIATTR_KPARAM_INFO
	.align		4
.L_113:
        /*0078*/ 	.byte	0x04, 0x17
        /*007a*/ 	.short	(.L_115 - .L_114)
.L_114:
        /*007c*/ 	.word	0x00000000
        /*0080*/ 	.short	0x0002
        /*0082*/ 	.short	0x0010
        /*0084*/ 	.byte	0x00, 0xf5, 0x21, 0x00


	//----- nvinfo : EIATTR_KPARAM_INFO
	.align		4
.L_115:
        /*0088*/ 	.byte	0x04, 0x17
        /*008a*/ 	.short	(.L_117 - .L_116)
.L_116:
        /*008c*/ 	.word	0x00000000
        /*0090*/ 	.short	0x0001
        /*0092*/ 	.short	0x0008
        /*0094*/ 	.byte	0x00, 0xf5, 0x21, 0x00


	//----- nvinfo : EIATTR_KPARAM_INFO
	.align		4
.L_117:
        /*0098*/ 	.byte	0x04, 0x17
        /*009a*/ 	.short	(.L_119 - .L_118)
.L_118:
        /*009c*/ 	.word	0x00000000
        /*00a0*/ 	.short	0x0000
        /*00a2*/ 	.short	0x0000
        /*00a4*/ 	.byte	0x00, 0xf5, 0x21, 0x00


	//----- nvinfo : EIATTR_SPARSE_MMA_MASK
	.align		4
.L_119:
        /*00a8*/ 	.byte	0x03, 0x50
        /*00aa*/ 	.short	0x0000


	//----- nvinfo : EIATTR_MAXREG_COUNT
	.align		4
        /*00ac*/ 	.byte	0x03, 0x1b
        /*00ae*/ 	.short	0x00ff


	//----- nvinfo : EIATTR_MERCURY_ISA_VERSION
	.align		4
        /*00b0*/ 	.byte	0x03, 0x5f
        /*00b2*/ 	.short	0x0101


	//----- nvinfo : EIATTR_VRC_CTA_INIT_COUNT
	.align		4
        /*00b4*/ 	.byte	0x02, 0x4a
	.zero		1
	.zero		1


	//----- nvinfo : EIATTR_EXIT_INSTR_OFFSETS
	.align		4
        /*00b8*/ 	.byte	0x04, 0x1c
        /*00ba*/ 	.short	(.L_121 - .L_120)


	//   ....[0]....
.L_120:
        /*00bc*/ 	.word	0x00000070


	//   ....[1]....
        /*00c0*/ 	.word	0x000001e0


	//----- nvinfo : EIATTR_CBANK_PARAM_SIZE
	.align		4
.L_121:
        /*00c4*/ 	.byte	0x03, 0x19
        /*00c6*/ 	.short	0x0050


	//----- nvinfo : EIATTR_PARAM_CBANK
	.align		4
        /*00c8*/ 	.byte	0x04, 0x0a
        /*00ca*/ 	.short	(.L_123 - .L_122)
	.align		4
.L_122:
        /*00cc*/ 	.word	index@(.nv.constant0._Z25gpu_matrix_add_multi_fourPdS_S_S_S_idddd)
        /*00d0*/ 	.short	0x0380
        /*00d2*/ 	.short	0x0050


	//----- nvinfo : EIATTR_SW_WAR
	.align		4
.L_123:
        /*00d4*/ 	.byte	0x04, 0x36
        /*00d6*/ 	.short	(.L_125 - .L_124)
.L_124:
        /*00d8*/ 	.word	0x00000008
.L_125:


//--------------------- .nv.info._Z20gpu_matrix_add_multiPdS_S_S_S_S_iddddd --------------------------
	.section	.nv.info._Z20gpu_matrix_add_multiPdS_S_S_S_S_iddddd,"",@"SHT_CUDA_INFO"
	.sectionflags	@""
	.align	4


	//----- nvinfo : EIATTR_CUDA_API_VERSION
	.align		4
        /*0000*/ 	.byte	0x04, 0x37
        /*0002*/ 	.short	(.L_127 - .L_126)
.L_126:
        /*0004*/ 	.word	0x00000082


	//----- nvinfo : EIATTR_KPARAM_INFO
	.align		4
.L_127:
        /*0008*/ 	.byte	0x04, 0x17
        /*000a*/ 	.short	(.L_129 - .L_128)
.L_128:
        /*000c*/ 	.word	0x00000000
        /*0010*/ 	.short	0x000b
        /*0012*/ 	.short	0x0058
        /*0014*/ 	.byte	0x00, 0xf0, 0x21, 0x00


	//----- nvinfo : EIATTR_KPARAM_INFO
	.align		4
.L_129:
        /*0018*/ 	.byte	0x04, 0x17
        /*001a*/ 	.short	(.L_131 - .L_130)
.L_130:
        /*001c*/ 	.word	0x00000000
        /*0020*/ 	.short	0x000a
        /*0022*/ 	.short	0x0050
        /*0024*/ 	.byte	0x00, 0xf0, 0x21, 0x00


	//----- nvinfo : EIATTR_KPARAM_INFO
	.align		4
.L_131:
        /*0028*/ 	.byte	0x04, 0x17
        /*002a*/ 	.short	(.L_133 - .L_132)
.L_132:
        /*002c*/ 	.word	0x00000000
        /*0030*/ 	.short	0x0009
        /*0032*/ 	.short	0x0048
        /*0034*/ 	.byte	0x00, 0xf0, 0x21, 0x00


	//----- nvinfo : EIATTR_KPARAM_INFO
	.align		4
.L_133:
        /*0038*/ 	.byte	0x04, 0x17
        /*003a*/ 	.short	(.L_135 - .L_134)
.L_134:
        /*003c*/ 	.word	0x00000000
        /*0040*/ 	.short	0x0008
        /*0042*/ 	.short	0x0040
        /*0044*/ 	.byte	0x00, 0xf0, 0x21, 0x00


	//----- nvinfo : EIATTR_KPARAM_INFO
	.align		4
.L_135:
        /*0048*/ 	.byte	0x04, 0x17
        /*004a*/ 	.short	(.L_137 - .L_136)
.L_136:
        /*004c*/ 	.word	0x00000000
        /*0050*/ 	.short	0x0007
        /*0052*/ 	.short	0x0038
        /*0054*/ 	.byte	0x00, 0xf0, 0x21, 0x00


	//----- nvinfo : EIATTR_KPARAM_INFO
	.align		4
.L_137:
        /*0058*/ 	.byte	0x04, 0x17
        /*005a*/ 	.short	(.L_139 - .L_138)
.L_138:
        /*005c*/ 	.word	0x00000000
        /*0060*/ 	.short	0x0006
        /*0062*/ 	.short	0x0030
        /*0064*/ 	.byte	0x00, 0xf0, 0x11, 0x00


	//----- nvinfo : EIATTR_KPARAM_INFO
	.align		4
.L_139:
        /*0068*/ 	.byte	0x04, 0x17
        /*006a*/ 	.short	(.L_141 - .L_140)
.L_140:
        /*006c*/ 	.word	0x00000000
        /*0070*/ 	.short	0x0005
        /*0072*/ 	.short	0x0028
        /*0074*/ 	.byte	0x00, 0xf5, 0x21, 0x00


	//----- nvinfo : EIATTR_KPARAM_INFO
	.align		4
.L_141:
        /*0078*/ 	.byte	0x04, 0x17
        /*007a*/ 	.short	(.L_143 - .L_142)
.L_142:
        /*007c*/ 	.word	0x00000000
        /*0080*/ 	.short	0x0004
        /*0082*/ 	.short	0x0020
        /*0084*/ 	.byte	0x00, 0xf5, 0x21, 0x00


	//----- nvinfo : EIATTR_KPARAM_INFO
	.align		4
.L_143:
        /*0088*/ 	.byte	0x04, 0x17
        /*008a*/ 	.short	(.L_145 - .L_144)
.L_144:
        /*008c*/ 	.word	0x00000000
        /*0090*/ 	.short	0x0003
        /*0092*/ 	.short	0x0018
        /*0094*/ 	.byte	0x00, 0xf5, 0x21, 0x00


	//----- nvinfo : EIATTR_KPARAM_INFO
	.align		4
.L_145:
        /*0098*/ 	.byte	0x04, 0x17
        /*009a*/ 	.short	(.L_147 - .L_146)
.L_146:
        /*009c*/ 	.word	0x00000000
        /*00a0*/ 	.short	0x0002
        /*00a2*/ 	.short	0x0010
        /*00a4*/ 	.byte	0x00, 0xf5, 0x21, 0x00


	//----- nvinfo : EIATTR_KPARAM_INFO
	.align		4
.L_147:
        /*00a8*/ 	.byte	0x04, 0x17
        /*00aa*/ 	.short	(.L_149 - .L_148)
.L_148:
        /*00ac*/ 	.word	0x00000000
        /*00b0*/ 	.short	0x0001
        /*00b2*/ 	.short	0x0008
        /*00b4*/ 	.byte	0x00, 0xf5, 0x21, 0x00


	//----- nvinfo : EIATTR_KPARAM_INFO
	.align		4
.L_149:
        /*00b8*/ 	.byte	0x04, 0x17
        /*00ba*/ 	.short	(.L_151 - .L_150)
.L_150:
        /*00bc*/ 	.word	0x00000000
        /*00c0*/ 	.short	0x0000
        /*00c2*/ 	.short	0x0000
        /*00c4*/ 	.byte	0x00, 0xf5, 0x21, 0x00


	//----- nvinfo : EIATTR_SPARSE_MMA_MASK
	.align		4
.L_151:
        /*00c8*/ 	.byte	0x03, 0x50
        /*00ca*/ 	.short	0x0000


	//----- nvinfo : EIATTR_MAXREG_COUNT
	.align		4
        /*00cc*/ 	.byte	0x03, 0x1b
        /*00ce*/ 	.short	0x00ff


	//----- nvinfo : EIATTR_MERCURY_ISA_VERSION
	.align		4
        /*00d0*/ 	.byte	0x03, 0x5f
        /*00d2*/ 	.short	0x0101


	//----- nvinfo : EIATTR_VRC_CTA_INIT_COUNT
	.align		4
        /*00d4*/ 	.byte	0x02, 0x4a
	.zero		1
	.zero		1


	//----- nvinfo : EIATTR_EXIT_INSTR_OFFSETS
	.align		4
        /*00d8*/ 	.byte	0x04, 0x1c
        /*00da*/ 	.short	(.L_153 - .L_152)


	//   ....[0]....
.L_152:
        /*00dc*/ 	.word	0x00000070


	//   ....[1]....
        /*00e0*/ 	.word	0x00000230


	//----- nvinfo : EIATTR_CBANK_PARAM_SIZE
	.align		4
.L_153:
        /*00e4*/ 	.byte	0x03, 0x19
        /*00e6*/ 	.short	0x0060


	//----- nvinfo : EIATTR_PARAM_CBANK
	.align		4
        /*00e8*/ 	.byte	0x04, 0x0a
        /*00ea*/ 	.short	(.L_155 - .L_154)
	.align		4
.L_154:
        /*00ec*/ 	.word	index@(.nv.constant0._Z20gpu_matrix_add_multiPdS_S_S_S_S_iddddd)
        /*00f0*/ 	.short	0x0380
        /*00f2*/ 	.short	0x0060


	//----- nvinfo : EIATTR_SW_WAR
	.align		4
.L_155:
        /*00f4*/ 	.byte	0x04, 0x36
        /*00f6*/ 	.short	(.L_157 - .L_156)
.L_156:
        /*00f8*/ 	.word	0x00000008
.L_157:


//--------------------- .nv.info._Z14gpu_matrix_addPdS_S_id --------------------------
	.section	.nv.info._Z14gpu_matrix_addPdS_S_id,"",@"SHT_CUDA_INFO"
	.sectionflags	@""
	.align	4


	//----- nvinfo : EIATTR_CUDA_API_VERSION
	.align		4
        /*0000*/ 	.byte	0x04, 0x37
        /*0002*/ 	.short	(.L_159 - .L_158)
.L_158:
        /*0004*/ 	.word	0x00000082


	//----- nvinfo : EIATTR_KPARAM_INFO
	.align		4
.L_159:
        /*0008*/ 	.byte	0x04, 0x17
        /*000a*/ 	.short	(.L_161 - .L_160)
.L_160:
        /*000c*/ 	.word	0x00000000
        /*0010*/ 	.short	0x0004
        /*0012*/ 	.short	0x0020
        /*0014*/ 	.byte	0x00, 0xf0, 0x21, 0x00


	//----- nvinfo : EIATTR_KPARAM_INFO
	.align		4
.L_161:
        /*0018*/ 	.byte	0x04, 0x17
        /*001a*/ 	.short	(.L_163 - .L_162)
.L_162:
        /*001c*/ 	.word	0x00000000
        /*0020*/ 	.short	0x0003
        /*0022*/ 	.short	0x0018
        /*0024*/ 	.byte	0x00, 0xf0, 0x11, 0x00


	//----- nvinfo : EIATTR_KPARAM_INFO
	.align		4
.L_163:
        /*0028*/ 	.byte	0x04, 0x17
        /*002a*/ 	.short	(.L_165 - .L_164)
.L_164:
        /*002c*/ 	.word	0x00000000
        /*0030*/ 	.short	0x0002
        /*0032*/ 	.short	0x0010
        /*0034*/ 	.byte	0x00, 0xf5, 0x21, 0x00


	//----- nvinfo : EIATTR_KPARAM_INFO
	.align		4
.L_165:
        /*0038*/ 	.byte	0x04, 0x17
        /*003a*/ 	.short	(.L_167 - .L_166)
.L_166:
        /*003c*/ 	.word	0x00000000
        /*0040*/ 	.short	0x0001
        /*0042*/ 	.short	0x0008
        /*0044*/ 	.byte	0x00, 0xf5, 0x21, 0x00


	//----- nvinfo : EIATTR_KPARAM_INFO
	.align		4
.L_167:
        /*0048*/ 	.byte	0x04, 0x17
        /*004a*/ 	.short	(.L_169 - .L_168)
.L_168:
        /*004c*/ 	.word	0x00000000
        /*0050*/ 	.short	0x0000
        /*0052*/ 	.short	0x0000
        /*0054*/ 	.byte	0x00, 0xf5, 0x21, 0x00


	//----- nvinfo : EIATTR_SPARSE_MMA_MASK
	.align		4
.L_169:
        /*0058*/ 	.byte	0x03, 0x50
        /*005a*/ 	.short	0x0000


	//----- nvinfo : EIATTR_MAXREG_COUNT
	.align		4
        /*005c*/ 	.byte	0x03, 0x1b
        /*005e*/ 	.short	0x00ff


	//----- nvinfo : EIATTR_MERCURY_ISA_VERSION
	.align		4
        /*0060*/ 	.byte	0x03, 0x5f
        /*0062*/ 	.short	0x0101


	//----- nvinfo : EIATTR_VRC_CTA_INIT_COUNT
	.align		4
        /*0064*/ 	.byte	0x02, 0x4a
	.zero		1
	.zero		1


	//----- nvinfo : EIATTR_EXIT_INSTR_OFFSETS
	.align		4
        /*0068*/ 	.byte	0x04, 0x1c
        /*006a*/ 	.short	(.L_171 - .L_170)


	//   ....[0]....
.L_170:
        /*006c*/ 	.word	0x00000070


	//   ....[1]....
        /*0070*/ 	.word	0x00000140


	//----- nvinfo : EIATTR_CBANK_PARAM_SIZE
	.align		4
.L_171:
        /*0074*/ 	.byte	0x03, 0x19
        /*0076*/ 	.short	0x0028


	//----- nvinfo : EIATTR_PARAM_CBANK
	.align		4
        /*0078*/ 	.byte	0x04, 0x0a
        /*007a*/ 	.short	(.L_173 - .L_172)
	.align		4
.L_172:
        /*007c*/ 	.word	index@(.nv.constant0._Z14gpu_matrix_addPdS_S_id)
        /*0080*/ 	.short	0x0380
        /*0082*/ 	.short	0x0028


	//----- nvinfo : EIATTR_SW_WAR
	.align		4
.L_173:
        /*0084*/ 	.byte	0x04, 0x36
        /*0086*/ 	.short	(.L_175 - .L_174)
.L_174:
        /*0088*/ 	.word	0x00000008
.L_175:


//--------------------- .nv.info._Z15gpu_matrix_multPdS_S_iii --------------------------
	.section	.nv.info._Z15gpu_matrix_multPdS_S_iii,"",@"SHT_CUDA_INFO"
	.sectionflags	@""
	.align	4


	//----- nvinfo : EIATTR_CUDA_API_VERSION
	.align		4
        /*0000*/ 	.byte	0x04, 0x37
        /*0002*/ 	.short	(.L_177 - .L_176)
.L_176:
        /*0004*/ 	.word	0x00000082


	//----- nvinfo : EIATTR_KPARAM_INFO
	.align		4
.L_177:
        /*0008*/ 	.byte	0x04, 0x17
        /*000a*/ 	.short	(.L_179 - .L_178)
.L_178:
        /*000c*/ 	.word	0x00000000
        /*0010*/ 	.short	0x0005
        /*0012*/ 	.short	0x0020
        /*0014*/ 	.byte	0x00, 0xf0, 0x11, 0x00


	//----- nvinfo : EIATTR_KPARAM_INFO
	.align		4
.L_179:
        /*0018*/ 	.byte	0x04, 0x17
        /*001a*/ 	.short	(.L_181 - .L_180)
.L_180:
        /*001c*/ 	.word	0x00000000
        /*0020*/ 	.short	0x0004
        /*0022*/ 	.short	0x001c
        /*0024*/ 	.byte	0x00, 0xf0, 0x11, 0x00


	//----- nvinfo : EIATTR_KPARAM_INFO
	.align		4
.L_181:
        /*0028*/ 	.byte	0x04, 0x17
        /*002a*/ 	.short	(.L_183 - .L_182)
.L_182:
        /*002c*/ 	.word	0x00000000
        /*0030*/ 	.short	0x0003
        /*0032*/ 	.short	0x0018
        /*0034*/ 	.byte	0x00, 0xf0, 0x11, 0x00


	//----- nvinfo : EIATTR_KPARAM_INFO
	.align		4
.L_183:
        /*0038*/ 	.byte	0x04, 0x17
        /*003a*/ 	.short	(.L_185 - .L_184)
.L_184:
        /*003c*/ 	.word	0x00000000
        /*0040*/ 	.short	0x0002
        /*0042*/ 	.short	0x0010
        /*0044*/ 	.byte	0x00, 0xf5, 0x21, 0x00


	//----- nvinfo : EIATTR_KPARAM_INFO
	.align		4
.L_185:
        /*0048*/ 	.byte	0x04, 0x17
        /*004a*/ 	.short	(.L_187 - .L_186)
.L_186:
        /*004c*/ 	.word	0x00000000
        /*0050*/ 	.short	0x0001
        /*0052*/ 	.short	0x0008
        /*0054*/ 	.byte	0x00, 0xf5, 0x21, 0x00


	//----- nvinfo : EIATTR_KPARAM_INFO
	.align		4
.L_187:
        /*0058*/ 	.byte	0x04, 0x17
        /*005a*/ 	.short	(.L_189 - .L_188)
.L_188:
        /*005c*/ 	.word	0x00000000
        /*0060*/ 	.short	0x0000
        /*0062*/ 	.short	0x0000
        /*0064*/ 	.byte	0x00, 0xf5, 0x21, 0x00


	//----- nvinfo : EIATTR_SPARSE_MMA_MASK
	.align		4
.L_189:
        /*0068*/ 	.byte	0x03, 0x50
        /*006a*/ 	.short	0x0000


	//----- nvinfo : EIATTR_MAXREG_COUNT
	.align		4
        /*006c*/ 	.byte	0x03, 0x1b
        /*006e*/ 	.short	0x00ff


	//----- nvinfo : EIATTR_MERCURY_ISA_VERSION
	.align		4
        /*0070*/ 	.byte	0x03, 0x5f
        /*0072*/ 	.short	0x0101


	//----- nvinfo : EIATTR_VRC_CTA_INIT_COUNT
	.align		4
        /*0074*/ 	.byte	0x02, 0x4a
	.zero		1
	.zero		1


	//----- nvinfo : EIATTR_EXIT_INSTR_OFFSETS
	.align		4
        /*0078*/ 	.byte	0x04, 0x1c
        /*007a*/ 	.short	(.L_191 - .L_190)


	//   ....[0]....
.L_190:
        /*007c*/ 	.word	0x000000d0


	//   ....[1]....
        /*0080*/ 	.word	0x000008f0


	//----- nvinfo : EIATTR_CBANK_PARAM_SIZE
	.align		4
.L_191:
        /*0084*/ 	.byte	0x03, 0x19
        /*0086*/ 	.short	0x0024


	//----- nvinfo : EIATTR_PARAM_CBANK
	.align		4
        /*0088*/ 	.byte	0x04, 0x0a
        /*008a*/ 	.short	(.L_193 - .L_192)
	.align		4
.L_192:
        /*008c*/ 	.word	index@(.nv.constant0._Z15gpu_matrix_multPdS_S_iii)
        /*0090*/ 	.short	0x0380
        /*0092*/ 	.short	0x0024


	//----- nvinfo : EIATTR_SW_WAR
	.align		4
.L_193:
        /*0094*/ 	.byte	0x04, 0x36
        /*0096*/ 	.short	(.L_195 - .L_194)
.L_194:
        /*0098*/ 	.word	0x00000008
.L_195:


//--------------------- .nv.callgraph             --------------------------
	.section	.nv.callgraph,"",@"SHT_CUDA_CALLGRAPH"
	.align	4
	.sectionentsize	8
	.align		4
        /*0000*/ 	.word	0x00000000
	.align		4
        /*0004*/ 	.word	0xffffffff
	.align		4
        /*0008*/ 	.word	0x00000000
	.align		4
        /*000c*/ 	.word	0xfffffffe
	.align		4
        /*0010*/ 	.word	0x00000000
	.align		4
        /*0014*/ 	.word	0xfffffffd
	.align		4
        /*0018*/ 	.word	0x00000000
	.align		4
        /*001c*/ 	.word	0xfffffffc


//--------------------- .text._Z20gpu_matrix_transposePdS_jj --------------------------
	.section	.text._Z20gpu_matrix_transposePdS_jj,"ax",@progbits
	.align	128
        .global         _Z20gpu_matrix_transposePdS_jj
        .type           _Z20gpu_matrix_transposePdS_jj,@function
        .size           _Z20gpu_matrix_transposePdS_jj,(.L_x_14 - _Z20gpu_matrix_transposePdS_jj)
        .other          _Z20gpu_matrix_transposePdS_jj,@"STO_CUDA_ENTRY STV_DEFAULT"
_Z20gpu_matrix_transposePdS_jj:
.text._Z20gpu_matrix_transposePdS_jj:
[----:B------:R-:W-:Y:S01]  /*0000*/  LDC R1, c[0x0][0x37c] ;  /* 0x0000df00ff017b82 */ /* 0x000fe20000000800 */
[----:B------:R-:W0:Y:S07]  /*0010*/  S2R R2, SR_TID.Y ;  /* 0x0000000000027919 */ /* 0x000e2e0000002200 */
[----:B------:R-:W1:Y:S01]  /*0020*/  LDC R0, c[0x0][0x360] ;  /* 0x0000d800ff007b82 */ /* 0x000e620000000800 */
[----:B------:R-:W2:Y:S01]  /*0030*/  LDCU.64 UR6, c[0x0][0x390] ;  /* 0x00007200ff0677ac */ /* 0x000ea20008000a00 */
[----:B------:R-:W1:Y:S06]  /*0040*/  S2R R3, SR_TID.X ;  /* 0x0000000000037919 */ /* 0x000e6c0000002100 */
[----:B------:R-:W0:Y:S08]  /*0050*/  S2UR UR5, SR_CTAID.Y ;  /* 0x00000000000579c3 */ /* 0x000e300000002600 */
[----:B------:R-:W0:Y:S08]  /*0060*/  LDC R7, c[0x0][0x364] ;  /* 0x0000d900ff077b82 */ /* 0x000e300000000800 */
[----:B------:R-:W1:Y:S01]  /*0070*/  S2UR UR4, SR_CTAID.X ;  /* 0x00000000000479c3 */ /* 0x000e620000002500 */
[----:B0-----:R-:W-:-:S05]  /*0080*/  IMAD R7, R7, UR5, R2 ;  /* 0x0000000507077c24 */ /* 0x001fca000f8e0202 */
[----:B--2---:R-:W-:Y:S01]  /*0090*/  ISETP.GE.U32.AND P0, PT, R7, UR6, PT ;  /* 0x0000000607007c0c */ /* 0x004fe2000bf06070 */
[----:B-1----:R-:W-:-:S05]  /*00a0*/  IMAD R0, R0, UR4, R3 ;  /* 0x0000000400007c24 */ /* 0x002fca000f8e0203 */
[----:B------:R-:W-:-:S13]  /*00b0*/  ISETP.GE.U32.OR P0, PT, R0, UR7, P0 ;  /* 0x0000000700007c0c */ /* 0x000fda0008706470 */
[----:B------:R-:W-:Y:S05]  /*00c0*/  @P0 EXIT ;  /* 0x000000000000094d */ /* 0x000fea0003800000 */
[----:B------:R-:W0:Y:S01]  /*00d0*/  LDC.64 R2, c[0x0][0x380] ;  /* 0x0000e000ff027b82 */ /* 0x000e220000000a00 */
[----:B------:R-:W1:Y:S01]  /*00e0*/  LDCU.64 UR4, c[0x0][0x358] ;  /* 0x00006b00ff0477ac */ /* 0x000e620008000a00 */
[----:B------:R-:W-:-:S04]  /*00f0*/  IMAD R5, R7, UR7, R0 ;  /* 0x0000000707057c24 */ /* 0x000fc8000f8e0200 */
[----:B0-----:R-:W-:Y:S02]  /*0100*/  IMAD.WIDE.U32 R2, R5, 0x8, R2 ;  /* 0x0000000805027825 */ /* 0x001fe400078e0002 */
[----:B------:R-:W0:Y:S04]  /*0110*/  LDC.64 R4, c[0x0][0x388] ;  /* 0x0000e200ff047b82 */ /* 0x000e280000000a00 */
[----:B-1----:R-:W2:Y:S01]  /*0120*/  LDG.E.64 R2, desc[UR4][R2.64] ;  /* 0x0000000402027981 */ /* 0x002ea2000c1e1b00 */
[----:B------:R-:W-:-:S04]  /*0130*/  IMAD R7, R0, UR6, R7 ;  /* 0x0000000600077c24 */ /* 0x000fc8000f8e0207 */
[----:B0-----:R-:W-:-:S05]  /*0140*/  IMAD.WIDE.U32 R4, R7, 0x8, R4 ;  /* 0x0000000807047825 */ /* 0x001fca00078e0004 */
[----:B--2---:R-:W-:Y:S01]  /*0150*/  STG.E.64 desc[UR4][R4.64], R2 ;  /* 0x0000000204007986 */ /* 0x004fe2000c101b04 */
[----:B------:R-:W-:Y:S05]  /*0160*/  EXIT ;  /* 0x000000000000794d */ /* 0x000fea0003800000 */
.L_x_0:
[----:B------:R-:W-:-:S00]  /*0170*/  BRA `(.L_x_0) ;  /* 0xfffffffc00fc7947 */ /* 0x000fc0000383ffff */
[----:B------:R-:W-:-:S00]  /*0180*/  NOP ;  /* 0x0000000000007918 */ /* 0x000fc00000000000 */
[----:B------:R-:W-:-:S00]  /*0190*/  NOP ;  /* 0x0000000000007918 */ /* 0x000fc00000000000 */
[----:B------:R-:W-:-:S00]  /*01a0*/  NOP ;  /* 0x0000000000007918 */ /* 0x000fc00000000000 */
[----:B------:R-:W-:-:S00]  /*01b0*/  NOP ;  /* 0x0000000000007918 */ /* 0x000fc00000000000 */
[----:B------:R-:W-:-:S00]  /*01c0*/  NOP ;  /* 0x0000000000007918 */ /* 0x000fc00000000000 */
[----:B------:R-:W-:-:S00]  /*01d0*/  NOP ;  /* 0x0000000000007918 */ /* 0x000fc00000000000 */
[----:B------:R-:W-:-:S00]  /*01e0*/  NOP ;  /* 0x0000000000007918 */ /* 0x000fc00000000000 */
[----:B------:R-:W-:-:S00]  /*01f0*/  NOP ;  /* 0x0000000000007918 */ /* 0x000fc00000000000 */
.L_x_14:


//--------------------- .text._Z22gpu_square_matrix_multPdS_S_i --------------------------
	.section	.text._Z22gpu_square_matrix_multPdS_S_i,"ax",@progbits
	.align	128
        .global         _Z22gpu_square_matrix_multPdS_S_i
        .type           _Z22gpu_square_matrix_multPdS_S_i,@function
        .size           _Z22gpu_square_matrix_multPdS_S_i,(.L_x_15 - _Z22gpu_square_matrix_multPdS_S_i)
        .other          _Z22gpu_square_matrix_multPdS_S_i,@"STO_CUDA_ENTRY STV_DEFAULT"
_Z22gpu_square_matrix_multPdS_S_i:
.text._Z22gpu_square_matrix_multPdS_S_i:
[----:B------:R-:W-:Y:S01]  /*0000*/  LDC R1, c[0x0][0x37c] ;  /* 0x0000df00ff017b82 */ /* 0x000fe20000000800 */
[----:B------:R-:W0:Y:S07]  /*0010*/  S2R R5, SR_TID.Y ;  /* 0x0000000000057919 */ /* 0x000e2e0000002200 */
[----:B------:R-:W1:Y:S01]  /*0020*/  S2UR UR6, SR_CgaCtaId ;  /* 0x00000000000679c3 */ /* 0x000e620000008800 */
[----:B------:R-:W2:Y:S01]  /*0030*/  LDCU UR7, c[0x0][0x370] ;  /* 0x00006e00ff0777ac */ /* 0x000ea20008000800 */
[----:B------:R-:W-:Y:S01]  /*0040*/  CS2R R24, SRZ ;  /* 0x0000000000187805 */ /* 0x000fe2000001ff00 */
[----:B------:R-:W3:Y:S01]  /*0050*/  S2R R12, SR_TID.X ;  /* 0x00000000000c7919 */ /* 0x000ee20000002100 */
[----:B------:R-:W4:Y:S01]  /*0060*/  LDCU UR10, c[0x0][0x398] ;  /* 0x00007300ff0a77ac */ /* 0x000f220008000800 */
[----:B------:R-:W5:Y:S01]  /*0070*/  S2R R0, SR_CTAID.Y ;  /* 0x0000000000007919 */ /* 0x000f620000002600 */
[----:B------:R-:W-:Y:S01]  /*0080*/  UMOV UR4, 0x400 ;  /* 0x0000040000047882 */ /* 0x000fe20000000000 */
[----:B------:R-:W0:Y:S01]  /*0090*/  LDCU.64 UR8, c[0x0][0x358] ;  /* 0x00006b00ff0877ac */ /* 0x000e220008000a00 */
[----:B------:R-:W5:Y:S01]  /*00a0*/  S2R R9, SR_CTAID.X ;  /* 0x0000000000097919 */ /* 0x000f620000002500 */
[----:B------:R-:W-:-:S02]  /*00b0*/  UIADD3 UR5, UPT, UPT, UR4, 0x800, URZ ;  /* 0x0000080004057890 */ /* 0x000fc4000fffe0ff */
[----:B--2---:R-:W-:Y:S01]  /*00c0*/  UISETP.NE.AND UP0, UPT, UR7, 0x1, UPT ;  /* 0x000000010700788c */ /* 0x004fe2000bf05270 */
[----:B----4-:R-:W-:Y:S01]  /*00d0*/  IMAD.U32 R20, RZ, RZ, UR10 ;  /* 0x0000000aff147e24 */ /* 0x010fe2000f8e00ff */
[----:B-1----:R-:W-:Y:S02]  /*00e0*/  ULEA UR4, UR6, UR4, 0x18 ;  /* 0x0000000406047291 */ /* 0x002fe4000f8ec0ff */
[----:B------:R-:W-:Y:S01]  /*00f0*/  ULEA UR5, UR6, UR5, 0x18 ;  /* 0x0000000506057291 */ /* 0x000fe2000f8ec0ff */
[----:B------:R-:W-:-:S03]  /*0100*/  IMAD R13, R20, R20, RZ ;  /* 0x00000014140d7224 */ /* 0x000fc600078e02ff */
[----:B0-----:R-:W-:Y:S01]  /*0110*/  LEA R3, R5, UR4, 0x7 ;  /* 0x0000000405037c11 */ /* 0x001fe2000f8e38ff */
[----:B------:R-:W-:Y:S01]  /*0120*/  UMOV UR4, URZ ;  /* 0x000000ff00047c82 */ /* 0x000fe20008000000 */
[----:B---3--:R-:W-:-:S03]  /*0130*/  LEA R2, R12, UR5, 0x3 ;  /* 0x000000050c027c11 */ /* 0x008fc6000f8e18ff */
[----:B------:R-:W-:Y:S02]  /*0140*/  IMAD R18, R12, 0x8, R3 ;  /* 0x000000080c127824 */ /* 0x000fe400078e0203 */
[----:B-----5:R-:W-:Y:S02]  /*0150*/  IMAD R17, R0, 0x10, R5 ;  /* 0x0000001000117824 */ /* 0x020fe400078e0205 */
[----:B------:R-:W-:Y:S01]  /*0160*/  IMAD R16, R5, 0x80, R2 ;  /* 0x0000008005107824 */ /* 0x000fe200078e0202 */
[----:B------:R-:W-:Y:S01]  /*0170*/  LEA R0, R9, R12, 0x4 ;  /* 0x0000000c09007211 */ /* 0x000fe200078e20ff */
[----:B------:R-:W-:Y:S01]  /*0180*/  IMAD R14, R17, R20, R12 ;  /* 0x00000014110e7224 */ /* 0x000fe200078e020c */
[----:B------:R-:W-:Y:S06]  /*0190*/  BRA.U !UP0, `(.L_x_1) ;  /* 0x0000000508f87547 */ /* 0x000fec000b800000 */
[----:B------:R-:W0:Y:S01]  /*01a0*/  LDC R4, c[0x0][0x398] ;  /* 0x0000e600ff047b82 */ /* 0x000e220000000800 */
[C---:B------:R-:W-:Y:S01]  /*01b0*/  IADD3 R7, PT, PT, R5.reuse, 0x10, RZ ;  /* 0x0000001005077810 */ /* 0x040fe20007ffe0ff */
[-CC-:B------:R-:W-:Y:S01]  /*01c0*/  IMAD R6, R5, R20.reuse, R12.reuse ;  /* 0x0000001405067224 */ /* 0x180fe200078e020c */
[----:B------:R-:W-:Y:S01]  /*01d0*/  ULOP3.LUT UR4, UR7, 0xfffffffe, URZ, 0xc0, !UPT ;  /* 0xfffffffe07047892 */ /* 0x000fe2000f8ec0ff */
[----:B------:R-:W-:Y:S02]  /*01e0*/  CS2R R24, SRZ ;  /* 0x0000000000187805 */ /* 0x000fe4000001ff00 */
[----:B------:R-:W-:Y:S01]  /*01f0*/  IMAD R12, R7, R20, R12 ;  /* 0x00000014070c7224 */ /* 0x000fe200078e020c */
[----:B------:R-:W-:Y:S01]  /*0200*/  UIADD3 UR4, UPT, UPT, -UR4, URZ, URZ ;  /* 0x000000ff04047290 */ /* 0x000fe2000fffe1ff */
[----:B------:R-:W1:Y:S01]  /*0210*/  LDC.64 R22, c[0x0][0x380] ;  /* 0x0000e000ff167b82 */ /* 0x000e620000000a00 */
[C---:B------:R-:W-:Y:S01]  /*0220*/  IMAD R7, R9.reuse, 0x10, R6 ;  /* 0x0000001009077824 */ /* 0x040fe200078e0206 */
[----:B------:R-:W-:Y:S01]  /*0230*/  MOV R6, R14 ;  /* 0x0000000e00067202 */ /* 0x000fe20000000f00 */
[----:B------:R-:W-:-:S08]  /*0240*/  IMAD R12, R9, 0x10, R12 ;  /* 0x00000010090c7824 */ /* 0x000fd000078e020c */
.L_x_2:
[-C--:B------:R-:W-:Y:S02]  /*0250*/  ISETP.GE.AND P1, PT, R7, R13.reuse, PT ;  /* 0x0000000d0700720c */ /* 0x080fe40003f26270 */
[----:B------:R-:W-:Y:S02]  /*0260*/  CS2R R10, SRZ ;  /* 0x00000000000a7805 */ /* 0x000fe4000001ff00 */
[C---:B------:R-:W-:Y:S01]  /*0270*/  ISETP.GE.AND P0, PT, R6.reuse, R13, PT ;  /* 0x0000000d0600720c */ /* 0x040fe20003f06270 */
[----:B-1----:R-:W-:Y:S01]  /*0280*/  IMAD.WIDE R20, R6, 0x8, R22 ;  /* 0x0000000806147825 */ /* 0x002fe200078e0216 */
[----:B------:R-:W-:-:S07]  /*0290*/  CS2R R8, SRZ ;  /* 0x0000000000087805 */ /* 0x000fce000001ff00 */
[----:B------:R-:W1:Y:S04]  /*02a0*/  @!P1 LDC.64 R28, c[0x0][0x388] ;  /* 0x0000e200ff1c9b82 */ /* 0x000e680000000a00 */
[----:B------:R-:W2:Y:S01]  /*02b0*/  @!P0 LDG.E.64 R10, desc[UR8][R20.64] ;  /* 0x00000008140a8981 */ /* 0x000ea2000c1e1b00 */
[----:B-1----:R-:W-:-:S05]  /*02c0*/  @!P1 IMAD.WIDE R28, R7, 0x8, R28 ;  /* 0x00000008071c9825 */ /* 0x002fca00078e021c */
[----:B------:R-:W3:Y:S04]  /*02d0*/  @!P1 LDG.E.64 R8, desc[UR8][R28.64] ;  /* 0x000000081c089981 */ /* 0x000ee8000c1e1b00 */
[----:B--2---:R-:W-:Y:S04]  /*02e0*/  STS.64 [R18], R10 ;  /* 0x0000000a12007388 */ /* 0x004fe80000000a00 */
[----:B---3--:R-:W-:Y:S01]  /*02f0*/  STS.64 [R16], R8 ;  /* 0x0000000810007388 */ /* 0x008fe20000000a00 */
[----:B------:R-:W-:Y:S06]  /*0300*/  BAR.SYNC.DEFER_BLOCKING 0x0 ;  /* 0x0000000000007b1d */ /* 0x000fec0000010000 */
[----:B------:R-:W-:Y:S04]  /*0310*/  LDS.64 R26, [R2] ;  /* 0x00000000021a7984 */ /* 0x000fe80000000a00 */
[----:B------:R-:W1:Y:S02]  /*0320*/  LDS.128 R8, [R3] ;  /* 0x0000000003087984 */ /* 0x000e640000000c00 */
[----:B-1----:R-:W-:-:S02]  /*0330*/  DFMA R24, R8, R26, R24 ;  /* 0x0000001a0818722b */ /* 0x002fc40000000018 */
[----:B------:R-:W1:Y:S06]  /*0340*/  LDS.64 R26, [R2+0x80] ;  /* 0x00008000021a7984 */ /* 0x000e6c0000000a00 */
[----:B-1----:R-:W-:Y:S02]  /*0350*/  DFMA R26, R26, R10, R24 ;  /* 0x0000000a1a1a722b */ /* 0x002fe40000000018 */
[----:B------:R-:W-:Y:S04]  /*0360*/  LDS.64 R24, [R2+0x100] ;  /* 0x0001000002187984 */ /* 0x000fe80000000a00 */
[----:B------:R-:W1:Y:S02]  /*0370*/  LDS.128 R8, [R3+0x10] ;  /* 0x0000100003087984 */ /* 0x000e640000000c00 */
[----:B-1----:R-:W-:-:S02]  /*0380*/  DFMA R24, R8, R24, R26 ;  /* 0x000000180818722b */ /* 0x002fc4000000001a */
[----:B------:R-:W1:Y:S06]  /*0390*/  LDS.64 R26, [R2+0x180] ;  /* 0x00018000021a7984 */ /* 0x000e6c0000000a00 */
[----:B-1----:R-:W-:Y:S02]  /*03a0*/  DFMA R26, R26, R10, R24 ;  /* 0x0000000a1a1a722b */ /* 0x002fe40000000018 */
[----:B------:R-:W-:Y:S04]  /*03b0*/  LDS.64 R24, [R2+0x200] ;  /* 0x0002000002187984 */ /* 0x000fe80000000a00 */
[----:B------:R-:W1:Y:S02]  /*03c0*/  LDS.128 R8, [R3+0x20] ;  /* 0x0000200003087984 */ /* 0x000e640000000c00 */
[----:B-1----:R-:W-:-:S02]  /*03d0*/  DFMA R8, R8, R24, R26 ;  /* 0x000000180808722b */ /* 0x002fc4000000001a */
[----:B------:R-:W1:Y:S04]  /*03e0*/  LDS.64 R26, [R2+0x280] ;  /* 0x00028000021a7984 */ /* 0x000e680000000a00 */
[----:B------:R-:W-:Y:S02]  /*03f0*/  LDS.64 R24, [R2+0x300] ;  /* 0x0003000002187984 */ /* 0x000fe40000000a00 */
[----:B-1----:R-:W-:Y:S02]  /*0400*/  DFMA R26, R26, R10, R8 ;  /* 0x0000000a1a1a722b */ /* 0x002fe40000000008 */
[----:B------:R-:W1:Y:S06]  /*0410*/  LDS.128 R8, [R3+0x30] ;  /* 0x0000300003087984 */ /* 0x000e6c0000000c00 */
        /* <DEDUP_REMOVED lines=15> */
[----:B-1----:R-:W-:Y:S01]  /*0510*/  DFMA R8, R8, R24, R26 ;  /* 0x000000180808722b */ /* 0x002fe2000000001a */
[----:B------:R-:W1:Y:S04]  /*0520*/  LDS.64 R24, [R2+0x680] ;  /* 0x0006800002187984 */ /* 0x000e680000000a00 */
[----:B------:R-:W-:Y:S03]  /*0530*/  LDS.64 R26, [R2+0x700] ;  /* 0x00070000021a7984 */ /* 0x000fe60000000a00 */
[----:B-1----:R-:W-:-:S02]  /*0540*/  DFMA R24, R24, R10, R8 ;  /* 0x0000000a1818722b */ /* 0x002fc40000000008 */
[----:B------:R-:W1:Y:S01]  /*0550*/  LDS.128 R8, [R3+0x70] ;  /* 0x0000700003087984 */ /* 0x000e620000000c00 */
[----:B------:R-:W-:-:S05]  /*0560*/  VIADD R28, R6, 0x10 ;  /* 0x00000010061c7836 */ /* 0x000fca0000000000 */
[-C--:B------:R-:W-:Y:S02]  /*0570*/  ISETP.GE.AND P0, PT, R28, R13.reuse, PT ;  /* 0x0000000d1c00720c */ /* 0x080fe40003f06270 */
[----:B------:R-:W-:Y:S01]  /*0580*/  CS2R R28, SRZ ;  /* 0x00000000001c7805 */ /* 0x000fe2000001ff00 */
[----:B-1----:R-:W-:Y:S01]  /*0590*/  DFMA R26, R8, R26, R24 ;  /* 0x0000001a081a722b */ /* 0x002fe20000000018 */
[----:B------:R-:W1:Y:S01]  /*05a0*/  LDS.64 R8, [R2+0x780] ;  /* 0x0007800002087984 */ /* 0x000e620000000a00 */
[----:B------:R-:W-:Y:S08]  /*05b0*/  BAR.SYNC.DEFER_BLOCKING 0x0 ;  /* 0x0000000000007b1d */ /* 0x000ff00000010000 */
[----:B------:R-:W2:Y:S01]  /*05c0*/  @!P0 LDG.E.64 R28, desc[UR8][R20.64+0x80] ;  /* 0x00008008141c8981 */ /* 0x000ea2000c1e1b00 */
[----:B------:R-:W-:-:S13]  /*05d0*/  ISETP.GE.AND P0, PT, R12, R13, PT ;  /* 0x0000000d0c00720c */ /* 0x000fda0003f06270 */
[----:B------:R-:W3:Y:S01]  /*05e0*/  @!P0 LDC.64 R24, c[0x0][0x388] ;  /* 0x0000e200ff188b82 */ /* 0x000ee20000000a00 */
[----:B--2---:R3:W-:Y:S02]  /*05f0*/  STS.64 [R18], R28 ;  /* 0x0000001c12007388 */ /* 0x0047e40000000a00 */
[----:B---3--:R-:W-:Y:S01]  /*0600*/  @!P0 IMAD.WIDE R28, R12, 0x8, R24 ;  /* 0x000000080c1c8825 */ /* 0x008fe200078e0218 */
[----:B------:R-:W-:-:S06]  /*0610*/  CS2R R24, SRZ ;  /* 0x0000000000187805 */ /* 0x000fcc000001ff00 */
[----:B------:R-:W2:Y:S01]  /*0620*/  @!P0 LDG.E.64 R24, desc[UR8][R28.64] ;  /* 0x000000081c188981 */ /* 0x000ea2000c1e1b00 */
[----:B-1----:R-:W-:-:S03]  /*0630*/  DFMA R26, R8, R10, R26 ;  /* 0x0000000a081a722b */ /* 0x002fc6000000001a */
[----:B--2---:R-:W-:Y:S01]  /*0640*/  STS.64 [R16], R24 ;  /* 0x0000001810007388 */ /* 0x004fe20000000a00 */
[----:B------:R-:W-:Y:S06]  /*0650*/  BAR.SYNC.DEFER_BLOCKING 0x0 ;  /* 0x0000000000007b1d */ /* 0x000fec0000010000 */
[----:B------:R-:W-:Y:S04]  /*0660*/  LDS.64 R24, [R2] ;  /* 0x0000000002187984 */ /* 0x000fe80000000a00 */
[----:B------:R-:W1:Y:S04]  /*0670*/  LDS.128 R8, [R3] ;  /* 0x0000000003087984 */ /* 0x000e680000000c00 */
[----:B------:R-:W2:Y:S01]  /*0680*/  LDS.64 R20, [R2+0x80] ;  /* 0x0000800002147984 */ /* 0x000ea20000000a00 */
[----:B-1----:R-:W-:-:S03]  /*0690*/  DFMA R8, R8, R24, R26 ;  /* 0x000000180808722b */ /* 0x002fc6000000001a */
[----:B------:R-:W-:Y:S04]  /*06a0*/  LDS.64 R24, [R2+0x100] ;  /* 0x0001000002187984 */ /* 0x000fe80000000a00 */
[----:B------:R-:W-:Y:S01]  /*06b0*/  LDS.64 R26, [R2+0x180] ;  /* 0x00018000021a7984 */ /* 0x000fe20000000a00 */
[----:B--2---:R-:W-:-:S03]  /*06c0*/  DFMA R20, R20, R10, R8 ;  /* 0x0000000a1414722b */ /* 0x004fc60000000008 */
[----:B------:R-:W1:Y:S05]  /*06d0*/  LDS.128 R8, [R3+0x10] ;  /* 0x0000100003087984 */ /* 0x000e6a0000000c00 */
[----:B-1----:R-:W-:Y:S02]  /*06e0*/  DFMA R24, R8, R24, R20 ;  /* 0x000000180818722b */ /* 0x002fe40000000014 */
[----:B------:R-:W-:Y:S06]  /*06f0*/  LDS.64 R20, [R2+0x200] ;  /* 0x0002000002147984 */ /* 0x000fec0000000a00 */
[----:B------:R-:W-:Y:S01]  /*0700*/  DFMA R24, R26, R10, R24 ;  /* 0x0000000a1a18722b */ /* 0x000fe20000000018 */
[----:B------:R-:W1:Y:S04]  /*0710*/  LDS.128 R8, [R3+0x20] ;  /* 0x0000200003087984 */ /* 0x000e680000000c00 */
[----:B------:R-:W2:Y:S03]  /*0720*/  LDS.64 R26, [R2+0x280] ;  /* 0x00028000021a7984 */ /* 0x000ea60000000a00 */
[----:B-1----:R-:W-:Y:S01]  /*0730*/  DFMA R8, R8, R20, R24 ;  /* 0x000000140808722b */ /* 0x002fe20000000018 */
[----:B------:R-:W-:Y:S04]  /*0740*/  LDS.64 R20, [R2+0x300] ;  /* 0x0003000002147984 */ /* 0x000fe80000000a00 */
[----:B------:R-:W-:Y:S03]  /*0750*/  LDS.64 R24, [R2+0x380] ;  /* 0x0003800002187984 */ /* 0x000fe60000000a00 */
[----:B--2---:R-:W-:-:S02]  /*0760*/  DFMA R26, R26, R10, R8 ;  /* 0x0000000a1a1a722b */ /* 0x004fc40000000008 */
[----:B------:R-:W1:Y:S06]  /*0770*/  LDS.128 R8, [R3+0x30] ;  /* 0x0000300003087984 */ /* 0x000e6c0000000c00 */
[----:B-1----:R-:W-:Y:S01]  /*0780*/  DFMA R8, R8, R20, R26 ;  /* 0x000000140808722b */ /* 0x002fe2000000001a */
[----:B------:R-:W-:Y:S04]  /*0790*/  LDS.64 R20, [R2+0x400] ;  /* 0x0004000002147984 */ /* 0x000fe80000000a00 */
[----:B------:R-:W-:Y:S03]  /*07a0*/  LDS.64 R26, [R2+0x480] ;  /* 0x00048000021a7984 */ /* 0x000fe60000000a00 */
[----:B------:R-:W-:-:S02]  /*07b0*/  DFMA R24, R24, R10, R8 ;  /* 0x0000000a1818722b */ /* 0x000fc40000000008 */
        /* <DEDUP_REMOVED lines=15> */
[----:B------:R-:W1:Y:S01]  /*08b0*/  LDS.128 R8, [R3+0x70] ;  /* 0x0000700003087984 */ /* 0x000e620000000c00 */
[----:B------:R-:W-:-:S04]  /*08c0*/  UIADD3 UR4, UPT, UPT, UR4, 0x2, URZ ;  /* 0x0000000204047890 */ /* 0x000fc8000fffe0ff */
[----:B------:R-:W-:Y:S01]  /*08d0*/  UISETP.NE.AND UP0, UPT, UR4, URZ, UPT ;  /* 0x000000ff0400728c */ /* 0x000fe2000bf05270 */
[----:B------:R-:W-:Y:S01]  /*08e0*/  IADD3 R6, PT, PT, R6, 0x20, RZ ;  /* 0x0000002006067810 */ /* 0x000fe20007ffe0ff */
[----:B-1----:R-:W-:Y:S01]  /*08f0*/  DFMA R8, R8, R20, R26 ;  /* 0x000000140808722b */ /* 0x002fe2000000001a */
[----:B0-----:R-:W-:-:S04]  /*0900*/  IMAD.MOV.U32 R20, RZ, RZ, R4 ;  /* 0x000000ffff147224 */ /* 0x001fc800078e0004 */
[----:B------:R-:W-:-:S03]  /*0910*/  IMAD R7, R20, 0x20, R7 ;  /* 0x0000002014077824 */ /* 0x000fc600078e0207 */
[----:B------:R-:W-:Y:S01]  /*0920*/  DFMA R24, R24, R10, R8 ;  /* 0x0000000a1818722b */ /* 0x000fe20000000008 */
[----:B------:R-:W-:Y:S01]  /*0930*/  LEA R12, R20, R12, 0x5 ;  /* 0x0000000c140c7211 */ /* 0x000fe200078e28ff */
[----:B------:R-:W-:Y:S06]  /*0940*/  BAR.SYNC.DEFER_BLOCKING 0x0 ;  /* 0x0000000000007b1d */ /* 0x000fec0000010000 */
[----:B------:R-:W-:Y:S05]  /*0950*/  BRA.U UP0, `(.L_x_2) ;  /* 0xfffffff9003c7547 */ /* 0x000fea000b83ffff */
[----:B------:R-:W-:-:S04]  /*0960*/  USHF.L.U32 UR4, UR7, 0x4, URZ ;  /* 0x0000000407047899 */ /* 0x000fc800080006ff */
[----:B------:R-:W-:-:S12]  /*0970*/  ULOP3.LUT UR4, UR4, 0xffffffe0, URZ, 0xc0, !UPT ;  /* 0xffffffe004047892 */ /* 0x000fd8000f8ec0ff */
.L_x_1:
[----:B------:R-:W-:Y:S01]  /*0980*/  ULOP3.LUT UR5, UR7, 0x1, URZ, 0xc0, !UPT ;  /* 0x0000000107057892 */ /* 0x000fe2000f8ec0ff */
[----:B------:R-:W-:-:S03]  /*0990*/  VIMNMX R7, PT, PT, R17, R0, !PT ;  /* 0x0000000011077248 */ /* 0x000fc60007fe0100 */
[----:B------:R-:W-:Y:S01]  /*09a0*/  UISETP.NE.U32.AND UP0, UPT, UR5, 0x1, UPT ;  /* 0x000000010500788c */ /* 0x000fe2000bf05070 */
[----:B------:R-:W-:-:S08]  /*09b0*/  ISETP.GE.AND P2, PT, R7, R20, PT ;  /* 0x000000140700720c */ /* 0x000fd00003f46270 */
[----:B------:R-:W-:Y:S05]  /*09c0*/  BRA.U UP0, `(.L_x_3) ;  /* 0x0000000100e47547 */ /* 0x000fea000b800000 */
[----:B------:R-:W-:Y:S01]  /*09d0*/  VIADD R5, R5, UR4 ;  /* 0x0000000405057c36 */ /* 0x000fe20008000000 */
[----:B------:R-:W-:Y:S02]  /*09e0*/  IADD3 R14, PT, PT, R14, UR4, RZ ;  /* 0x000000040e0e7c10 */ /* 0x000fe4000fffe0ff */
[----:B------:R-:W-:Y:S02]  /*09f0*/  CS2R R8, SRZ ;  /* 0x0000000000087805 */ /* 0x000fe4000001ff00 */
[----:B------:R-:W-:Y:S01]  /*0a00*/  CS2R R6, SRZ ;  /* 0x0000000000067805 */ /* 0x000fe2000001ff00 */
[----:B------:R-:W-:Y:S01]  /*0a10*/  IMAD R5, R5, R20, R0 ;  /* 0x0000001405057224 */ /* 0x000fe200078e0200 */
[----:B------:R-:W-:-:S04]  /*0a20*/  ISETP.GE.AND P0, PT, R14, R13, PT ;  /* 0x0000000d0e00720c */ /* 0x000fc80003f06270 */
[----:B------:R-:W-:-:S09]  /*0a30*/  ISETP.GE.AND P1, PT, R5, R13, PT ;  /* 0x0000000d0500720c */ /* 0x000fd20003f26270 */
[----:B------:R-:W0:Y:S08]  /*0a40*/  @!P0 LDC.64 R10, c[0x0][0x380] ;  /* 0x0000e000ff0a8b82 */ /* 0x000e300000000a00 */
[----:B------:R-:W1:Y:S01]  /*0a50*/  @!P1 LDC.64 R28, c[0x0][0x388] ;  /* 0x0000e200ff1c9b82 */ /* 0x000e620000000a00 */
[----:B0-----:R-:W-:-:S05]  /*0a60*/  @!P0 IMAD.WIDE R10, R14, 0x8, R10 ;  /* 0x000000080e0a8825 */ /* 0x001fca00078e020a */
[----:B------:R-:W2:Y:S01]  /*0a70*/  @!P0 LDG.E.64 R8, desc[UR8][R10.64] ;  /* 0x000000080a088981 */ /* 0x000ea2000c1e1b00 */
[----:B-1----:R-:W-:-:S05]  /*0a80*/  @!P1 IMAD.WIDE R28, R5, 0x8, R28 ;  /* 0x00000008051c9825 */ /* 0x002fca00078e021c */
[----:B------:R-:W3:Y:S04]  /*0a90*/  @!P1 LDG.E.64 R6, desc[UR8][R28.64] ;  /* 0x000000081c069981 */ /* 0x000ee8000c1e1b00 */
[----:B--2---:R-:W-:Y:S04]  /*0aa0*/  STS.64 [R18], R8 ;  /* 0x0000000812007388 */ /* 0x004fe80000000a00 */
[----:B---3--:R-:W-:Y:S01]  /*0ab0*/  STS.64 [R16], R6 ;  /* 0x0000000610007388 */ /* 0x008fe20000000a00 */
[----:B------:R-:W-:Y:S06]  /*0ac0*/  BAR.SYNC.DEFER_BLOCKING 0x0 ;  /* 0x0000000000007b1d */ /* 0x000fec0000010000 */
[----:B------:R-:W-:Y:S04]  /*0ad0*/  LDS.64 R10, [R2] ;  /* 0x00000000020a7984 */ /* 0x000fe80000000a00 */
[----:B------:R-:W0:Y:S04]  /*0ae0*/  LDS.128 R4, [R3] ;  /* 0x0000000003047984 */ /* 0x000e280000000c00 */
[----:B------:R-:W1:Y:S04]  /*0af0*/  LDS.64 R22, [R2+0x80] ;  /* 0x0000800002167984 */ /* 0x000e680000000a00 */
[----:B------:R-:W-:Y:S04]  /*0b00*/  LDS.64 R18, [R2+0x100] ;  /* 0x0001000002127984 */ /* 0x000fe80000000a00 */
[----:B------:R-:W2:Y:S04]  /*0b10*/  LDS.128 R12, [R3+0x10] ;  /* 0x00001000030c7984 */ /* 0x000ea80000000c00 */
[----:B------:R-:W3:Y:S04]  /*0b20*/  LDS.64 R26, [R2+0x180] ;  /* 0x00018000021a7984 */ /* 0x000ee80000000a00 */
[----:B------:R-:W-:Y:S01]  /*0b30*/  LDS.64 R28, [R2+0x200] ;  /* 0x00020000021c7984 */ /* 0x000fe20000000a00 */
[----:B0-----:R-:W-:-:S03]  /*0b40*/  DFMA R4, R4, R10, R24 ;  /* 0x0000000a0404722b */ /* 0x001fc60000000018 */
[----:B------:R-:W0:Y:S04]  /*0b50*/  LDS.128 R8, [R3+0x20] ;  /* 0x0000200003087984 */ /* 0x000e280000000c00 */
[----:B------:R-:W-:Y:S01]  /*0b60*/  LDS.64 R24, [R2+0x300] ;  /* 0x0003000002187984 */ /* 0x000fe20000000a00 */
[----:B-1----:R-:W-:-:S03]  /*0b70*/  DFMA R4, R22, R6, R4 ;  /* 0x000000061604722b */ /* 0x002fc60000000004 */
[----:B------:R-:W1:Y:S05]  /*0b80*/  LDS.64 R22, [R2+0x280] ;  /* 0x0002800002167984 */ /* 0x000e6a0000000a00 */
[----:B--2---:R-:W-:Y:S02]  /*0b90*/  DFMA R12, R12, R18, R4 ;  /* 0x000000120c0c722b */ /* 0x004fe40000000004 */
[----:B------:R-:W2:Y:S04]  /*0ba0*/  LDS.128 R4, [R3+0x30] ;  /* 0x0000300003047984 */ /* 0x000ea80000000c00 */
[----:B------:R-:W4:Y:S02]  /*0bb0*/  LDS.64 R18, [R2+0x380] ;  /* 0x0003800002127984 */ /* 0x000f240000000a00 */
[----:B---3--:R-:W-:-:S02]  /*0bc0*/  DFMA R12, R26, R14, R12 ;  /* 0x0000000e1a0c722b */ /* 0x008fc4000000000c */
[----:B------:R-:W-:Y:S06]  /*0bd0*/  LDS.64 R26, [R2+0x400] ;  /* 0x00040000021a7984 */ /* 0x000fec0000000a00 */
[----:B0-----:R-:W-:Y:S02]  /*0be0*/  DFMA R8, R8, R28, R12 ;  /* 0x0000001c0808722b */ /* 0x001fe4000000000c */
[----:B------:R-:W0:Y:S04]  /*0bf0*/  LDS.128 R12, [R3+0x40] ;  /* 0x00004000030c7984 */ /* 0x000e280000000c00 */
[----:B------:R-:W-:Y:S02]  /*0c00*/  LDS.64 R28, [R2+0x780] ;  /* 0x00078000021c7984 */ /* 0x000fe40000000a00 */
[----:B-1----:R-:W-:-:S02]  /*0c10*/  DFMA R8, R22, R10, R8 ;  /* 0x0000000a1608722b */ /* 0x002fc40000000008 */
[----:B------:R-:W1:Y:S06]  /*0c20*/  LDS.64 R22, [R2+0x480] ;  /* 0x0004800002167984 */ /* 0x000e6c0000000a00 */
[----:B--2---:R-:W-:Y:S01]  /*0c30*/  DFMA R4, R4, R24, R8 ;  /* 0x000000180404722b */ /* 0x004fe20000000008 */
[----:B------:R-:W-:Y:S04]  /*0c40*/  LDS.64 R24, [R2+0x500] ;  /* 0x0005000002187984 */ /* 0x000fe80000000a00 */
[----:B------:R-:W2:Y:S03]  /*0c50*/  LDS.128 R8, [R3+0x50] ;  /* 0x0000500003087984 */ /* 0x000ea60000000c00 */
[----:B----4-:R-:W-:Y:S01]  /*0c60*/  DFMA R4, R18, R6, R4 ;  /* 0x000000061204722b */ /* 0x010fe20000000004 */
[----:B------:R-:W3:Y:S07]  /*0c70*/  LDS.64 R18, [R2+0x580] ;  /* 0x0005800002127984 */ /* 0x000eee0000000a00 */
[----:B0-----:R-:W-:Y:S01]  /*0c80*/  DFMA R12, R12, R26, R4 ;  /* 0x0000001a0c0c722b */ /* 0x001fe20000000004 */
[----:B------:R-:W-:Y:S04]  /*0c90*/  LDS.64 R26, [R2+0x600] ;  /* 0x00060000021a7984 */ /* 0x000fe80000000a00 */
[----:B------:R-:W0:Y:S03]  /*0ca0*/  LDS.128 R4, [R3+0x60] ;  /* 0x0000600003047984 */ /* 0x000e260000000c00 */
[----:B-1----:R-:W-:Y:S01]  /*0cb0*/  DFMA R12, R22, R14, R12 ;  /* 0x0000000e160c722b */ /* 0x002fe2000000000c */
[----:B------:R-:W1:Y:S07]  /*0cc0*/  LDS.64 R22, [R2+0x680] ;  /* 0x0006800002167984 */ /* 0x000e6e0000000a00 */
[----:B--2---:R-:W-:Y:S01]  /*0cd0*/  DFMA R24, R8, R24, R12 ;  /* 0x000000180818722b */ /* 0x004fe2000000000c */
[----:B------:R-:W-:Y:S04]  /*0ce0*/  LDS.64 R8, [R2+0x700] ;  /* 0x0007000002087984 */ /* 0x000fe80000000a00 */
[----:B------:R-:W2:Y:S03]  /*0cf0*/  LDS.128 R12, [R3+0x70] ;  /* 0x00007000030c7984 */ /* 0x000ea60000000c00 */
[----:B---3--:R-:W-:-:S08]  /*0d00*/  DFMA R10, R18, R10, R24 ;  /* 0x0000000a120a722b */ /* 0x008fd00000000018 */
[----:B0-----:R-:W-:-:S08]  /*0d10*/  DFMA R4, R4, R26, R10 ;  /* 0x0000001a0404722b */ /* 0x001fd0000000000a */
[----:B-1----:R-:W-:-:S08]  /*0d20*/  DFMA R4, R22, R6, R4 ;  /* 0x000000061604722b */ /* 0x002fd00000000004 */
[----:B--2---:R-:W-:-:S08]  /*0d30*/  DFMA R4, R12, R8, R4 ;  /* 0x000000080c04722b */ /* 0x004fd00000000004 */
[----:B------:R-:W-:Y:S01]  /*0d40*/  DFMA R24, R28, R14, R4 ;  /* 0x0000000e1c18722b */ /* 0x000fe20000000004 */
[----:B------:R-:W-:Y:S10]  /*0d50*/  BAR.SYNC.DEFER_BLOCKING 0x0 ;  /* 0x0000000000007b1d */ /* 0x000ff40000010000 */
.L_x_3:
[----:B------:R-:W-:Y:S05]  /*0d60*/  @P2 EXIT ;  /* 0x000000000000294d */ /* 0x000fea0003800000 */
[----:B------:R-:W0:Y:S01]  /*0d70*/  LDC.64 R2, c[0x0][0x390] ;  /* 0x0000e400ff027b82 */ /* 0x000e220000000a00 */
[----:B------:R-:W-:-:S04]  /*0d80*/  IMAD R17, R17, R20, R0 ;  /* 0x0000001411117224 */ /* 0x000fc800078e0200 */
[----:B0-----:R-:W-:-:S05]  /*0d90*/  IMAD.WIDE R2, R17, 0x8, R2 ;  /* 0x0000000811027825 */ /* 0x001fca00078e0202 */
[----:B------:R-:W-:Y:S01]  /*0da0*/  STG.E.64 desc[UR8][R2.64], R24 ;  /* 0x0000001802007986 */ /* 0x000fe2000c101b08 */
[----:B------:R-:W-:Y:S05]  /*0db0*/  EXIT ;  /* 0x000000000000794d */ /* 0x000fea0003800000 */
.L_x_4:
        /* <DEDUP_REMOVED lines=12> */
.L_x_15:


//--------------------- .text._Z26gpu_matrix_add_multi_threePdS_S_S_iddd --------------------------
	.section	.text._Z26gpu_matrix_add_multi_threePdS_S_S_iddd,"ax",@progbits
	.align	128
        .global         _Z26gpu_matrix_add_multi_threePdS_S_S_iddd
        .type           _Z26gpu_matrix_add_multi_threePdS_S_S_iddd,@function
        .size           _Z26gpu_matrix_add_multi_threePdS_S_S_iddd,(.L_x_16 - _Z26gpu_matrix_add_multi_threePdS_S_S_iddd)
        .other          _Z26gpu_matrix_add_multi_threePdS_S_S_iddd,@"STO_CUDA_ENTRY STV_DEFAULT"
_Z26gpu_matrix_add_multi_threePdS_S_S_iddd:
.text._Z26gpu_matrix_add_multi_threePdS_S_S_iddd:
[----:B------:R-:W-:Y:S01]  /*0000*/  LDC R1, c[0x0][0x37c] ;  /* 0x0000df00ff017b82 */ /* 0x000fe20000000800 */
[----:B------:R-:W0:Y:S07]  /*0010*/  S2R R0, SR_TID.X ;  /* 0x0000000000007919 */ /* 0x000e2e0000002100 */
[----:B------:R-:W0:Y:S01]  /*0020*/  S2UR UR4, SR_CTAID.X ;  /* 0x00000000000479c3 */ /* 0x000e220000002500 */
[----:B------:R-:W1:Y:S07]  /*0030*/  LDCU UR5, c[0x0][0x3a0] ;  /* 0x00007400ff0577ac */ /* 0x000e6e0008000800 */
[----:B------:R-:W0:Y:S02]  /*0040*/  LDC R13, c[0x0][0x360] ;  /* 0x0000d800ff0d7b82 */ /* 0x000e240000000800 */
[----:B0-----:R-:W-:-:S05]  /*0050*/  IMAD R13, R13, UR4, R0 ;  /* 0x000000040d0d7c24 */ /* 0x001fca000f8e0200 */
[----:B-1----:R-:W-:-:S13]  /*0060*/  ISETP.GE.AND P0, PT, R13, UR5, PT ;  /* 0x000000050d007c0c */ /* 0x002fda000bf06270 */
[----:B------:R-:W-:Y:S05]  /*0070*/  @P0 EXIT ;  /* 0x000000000000094d */ /* 0x000fea0003800000 */
[----:B------:R-:W0:Y:S01]  /*0080*/  LDC.64 R4, c[0x0][0x388] ;  /* 0x0000e200ff047b82 */ /* 0x000e220000000a00 */
[----:B------:R-:W1:Y:S01]  /*0090*/  LDCU.64 UR4, c[0x0][0x358] ;  /* 0x00006b00ff0477ac */ /* 0x000e620008000a00 */
[----:B------:R-:W2:Y:S06]  /*00a0*/  LDCU.128 UR8, c[0x0][0x3b0] ;  /* 0x00007600ff0877ac */ /* 0x000eac0008000c00 */
[----:B------:R-:W3:Y:S01]  /*00b0*/  LDC.64 R2, c[0x0][0x380] ;  /* 0x0000e000ff027b82 */ /* 0x000ee20000000a00 */
[----:B------:R-:W4:Y:S07]  /*00c0*/  LDCU.64 UR6, c[0x0][0x3a8] ;  /* 0x00007500ff0677ac */ /* 0x000f2e0008000a00 */
[----:B------:R-:W5:Y:S01]  /*00d0*/  LDC.64 R8, c[0x0][0x390] ;  /* 0x0000e400ff087b82 */ /* 0x000f620000000a00 */
[----:B0-----:R-:W-:-:S07]  /*00e0*/  IMAD.WIDE R4, R13, 0x8, R4 ;  /* 0x000000080d047825 */ /* 0x001fce00078e0204 */
[----:B------:R-:W0:Y:S01]  /*00f0*/  LDC.64 R10, c[0x0][0x398] ;  /* 0x0000e600ff0a7b82 */ /* 0x000e220000000a00 */
[----:B-1----:R-:W2:Y:S01]  /*0100*/  LDG.E.64 R4, desc[UR4][R4.64] ;  /* 0x0000000404047981 */ /* 0x002ea2000c1e1b00 */
[----:B---3--:R-:W-:-:S06]  /*0110*/  IMAD.WIDE R2, R13, 0x8, R2 ;  /* 0x000000080d027825 */ /* 0x008fcc00078e0202 */
[----:B------:R-:W4:Y:S01]  /*0120*/  LDG.E.64 R2, desc[UR4][R2.64] ;  /* 0x0000000402027981 */ /* 0x000f22000c1e1b00 */
[----:B-----5:R-:W-:-:S06]  /*0130*/  IMAD.WIDE R8, R13, 0x8, R8 ;  /* 0x000000080d087825 */ /* 0x020fcc00078e0208 */
[----:B------:R-:W3:Y:S01]  /*0140*/  LDG.E.64 R8, desc[UR4][R8.64] ;  /* 0x0000000408087981 */ /* 0x000ee2000c1e1b00 */
[----:B--2---:R-:W-:Y:S01]  /*0150*/  DMUL R6, R4, UR8 ;  /* 0x0000000804067c28 */ /* 0x004fe20008000000 */
[----:B0-----:R-:W-:-:S07]  /*0160*/  IMAD.WIDE R4, R13, 0x8, R10 ;  /* 0x000000080d047825 */ /* 0x001fce00078e020a */
[----:B----4-:R-:W-:-:S08]  /*0170*/  DFMA R6, R2, UR6, R6 ;  /* 0x0000000602067c2b */ /* 0x010fd00008000006 */
[----:B---3--:R-:W-:-:S07]  /*0180*/  DFMA R6, R8, UR10, R6 ;  /* 0x0000000a08067c2b */ /* 0x008fce0008000006 */
[----:B------:R-:W-:Y:S01]  /*0190*/  STG.E.64 desc[UR4][R4.64], R6 ;  /* 0x0000000604007986 */ /* 0x000fe2000c101b04 */
[----:B------:R-:W-:Y:S05]  /*01a0*/  EXIT ;  /* 0x000000000000794d */ /* 0x000fea0003800000 */
.L_x_5:
        /* <DEDUP_REMOVED lines=13> */
.L_x_16:


//--------------------- .text._Z25gpu_matrix_add_multi_fourPdS_S_S_S_idddd --------------------------
	.section	.text._Z25gpu_matrix_add_multi_fourPdS_S_S_S_idddd,"ax",@progbits
	.align	128
        .global         _Z25gpu_matrix_add_multi_fourPdS_S_S_S_idddd
        .type           _Z25gpu_matrix_add_multi_fourPdS_S_S_S_idddd,@function
        .size           _Z25gpu_matrix_add_multi_fourPdS_S_S_S_idddd,(.L_x_17 - _Z25gpu_matrix_add_multi_fourPdS_S_S_S_idddd)
        .other          _Z25gpu_matrix_add_multi_fourPdS_S_S_S_idddd,@"STO_CUDA_ENTRY STV_DEFAULT"
_Z25gpu_matrix_add_multi_fourPdS_S_S_S_idddd:
.text._Z25gpu_matrix_add_multi_fourPdS_S_S_S_idddd:
        /* <DEDUP_REMOVED lines=12> */
[----:B------:R-:W4:Y:S07]  /*00c0*/  LDCU.128 UR12, c[0x0][0x3c0] ;  /* 0x00007800ff0c77ac */ /* 0x000f2e0008000c00 */
[----:B------:R-:W5:Y:S08]  /*00d0*/  LDC.64 R8, c[0x0][0x390] ;  /* 0x0000e400ff087b82 */ /* 0x000f700000000a00 */
[----:B------:R-:W2:Y:S01]  /*00e0*/  LDC.64 R10, c[0x0][0x398] ;  /* 0x0000e600ff0a7b82 */ /* 0x000ea20000000a00 */
[----:B0-----:R-:W-:-:S06]  /*00f0*/  IMAD.WIDE R4, R0, 0x8, R4 ;  /* 0x0000000800047825 */ /* 0x001fcc00078e0204 */
[----:B-1----:R-:W4:Y:S01]  /*0100*/  LDG.E.64 R4, desc[UR4][R4.64] ;  /* 0x0000000404047981 */ /* 0x002f22000c1e1b00 */
[C---:B---3--:R-:W-:Y:S01]  /*0110*/  IMAD.WIDE R2, R0.reuse, 0x8, R2 ;  /* 0x0000000800027825 */ /* 0x048fe200078e0202 */
[----:B------:R-:W0:Y:S05]  /*0120*/  LDC.64 R12, c[0x0][0x3a0] ;  /* 0x0000e800ff0c7b82 */ /* 0x000e2a0000000a00 */
[----:B------:R-:W3:Y:S01]  /*0130*/  LDG.E.64 R2, desc[UR4][R2.64] ;  /* 0x0000000402027981 */ /* 0x000ee2000c1e1b00 */
[----:B-----5:R-:W-:-:S06]  /*0140*/  IMAD.WIDE R8, R0, 0x8, R8 ;  /* 0x0000000800087825 */ /* 0x020fcc00078e0208 */
[----:B------:R-:W5:Y:S01]  /*0150*/  LDG.E.64 R8, desc[UR4][R8.64] ;  /* 0x0000000408087981 */ /* 0x000f62000c1e1b00 */
[----:B--2---:R-:W-:-:S06]  /*0160*/  IMAD.WIDE R10, R0, 0x8, R10 ;  /* 0x00000008000a7825 */ /* 0x004fcc00078e020a */
[----:B------:R-:W2:Y:S01]  /*0170*/  LDG.E.64 R10, desc[UR4][R10.64] ;  /* 0x000000040a0a7981 */ /* 0x000ea2000c1e1b00 */
[----:B----4-:R-:W-:-:S08]  /*0180*/  DMUL R6, R4, UR10 ;  /* 0x0000000a04067c28 */ /* 0x010fd00008000000 */
[----:B---3--:R-:W-:Y:S01]  /*0190*/  DFMA R6, R2, UR8, R6 ;  /* 0x0000000802067c2b */ /* 0x008fe20008000006 */
[----:B0-----:R-:W-:-:S07]  /*01a0*/  IMAD.WIDE R2, R0, 0x8, R12 ;  /* 0x0000000800027825 */ /* 0x001fce00078e020c */
[----:B-----5:R-:W-:-:S08]  /*01b0*/  DFMA R6, R8, UR12, R6 ;  /* 0x0000000c08067c2b */ /* 0x020fd00008000006 */
[----:B--2---:R-:W-:-:S07]  /*01c0*/  DFMA R6, R10, UR14, R6 ;  /* 0x0000000e0a067c2b */ /* 0x004fce0008000006 */
[----:B------:R-:W-:Y:S01]  /*01d0*/  STG.E.64 desc[UR4][R2.64], R6 ;  /* 0x0000000602007986 */ /* 0x000fe2000c101b04 */
[----:B------:R-:W-:Y:S05]  /*01e0*/  EXIT ;  /* 0x000000000000794d */ /* 0x000fea0003800000 */
.L_x_6:
        /* <DEDUP_REMOVED lines=9> */
.L_x_17:


//--------------------- .text._Z20gpu_matrix_add_multiPdS_S_S_S_S_iddddd --------------------------
	.section	.text._Z20gpu_matrix_add_multiPdS_S_S_S_S_iddddd,"ax",@progbits
	.align	128
        .global         _Z20gpu_matrix_add_multiPdS_S_S_S_S_iddddd
        .type           _Z20gpu_matrix_add_multiPdS_S_S_S_S_iddddd,@function
        .size           _Z20gpu_matrix_add_multiPdS_S_S_S_S_iddddd,(.L_x_18 - _Z20gpu_matrix_add_multiPdS_S_S_S_S_iddddd)
        .other          _Z20gpu_matrix_add_multiPdS_S_S_S_S_iddddd,@"STO_CUDA_ENTRY STV_DEFAULT"
_Z20gpu_matrix_add_multiPdS_S_S_S_S_iddddd:
.text._Z20gpu_matrix_add_multiPdS_S_S_S_S_iddddd:
        /* <DEDUP_REMOVED lines=12> */
[----:B------:R-:W4:Y:S01]  /*00c0*/  LDCU.64 UR6, c[0x0][0x3b8] ;  /* 0x00007700ff0677ac */ /* 0x000f220008000a00 */
[----:B------:R-:W5:Y:S06]  /*00d0*/  LDCU.128 UR12, c[0x0][0x3d0] ;  /* 0x00007a00ff0c77ac */ /* 0x000f6c0008000c00 */
[----:B------:R-:W2:Y:S08]  /*00e0*/  LDC.64 R6, c[0x0][0x390] ;  /* 0x0000e400ff067b82 */ /* 0x000eb00000000a00 */
[----:B------:R-:W4:Y:S01]  /*00f0*/  LDC.64 R8, c[0x0][0x398] ;  /* 0x0000e600ff087b82 */ /* 0x000f220000000a00 */
[----:B0-----:R-:W-:-:S06]  /*0100*/  IMAD.WIDE R4, R0, 0x8, R4 ;  /* 0x0000000800047825 */ /* 0x001fcc00078e0204 */
[----:B-1----:R-:W5:Y:S01]  /*0110*/  LDG.E.64 R4, desc[UR4][R4.64] ;  /* 0x0000000404047981 */ /* 0x002f62000c1e1b00 */
[----:B------:R-:W0:Y:S01]  /*0120*/  LDC.64 R10, c[0x0][0x3a0] ;  /* 0x0000e800ff0a7b82 */ /* 0x000e220000000a00 */
[----:B---3--:R-:W-:-:S06]  /*0130*/  IMAD.WIDE R2, R0, 0x8, R2 ;  /* 0x0000000800027825 */ /* 0x008fcc00078e0202 */
[----:B------:R-:W3:Y:S01]  /*0140*/  LDG.E.64 R2, desc[UR4][R2.64] ;  /* 0x0000000402027981 */ /* 0x000ee2000c1e1b00 */
[----:B--2---:R-:W-:-:S06]  /*0150*/  IMAD.WIDE R6, R0, 0x8, R6 ;  /* 0x0000000800067825 */ /* 0x004fcc00078e0206 */
[----:B------:R-:W2:Y:S01]  /*0160*/  LDG.E.64 R6, desc[UR4][R6.64] ;  /* 0x0000000406067981 */ /* 0x000ea2000c1e1b00 */
[----:B----4-:R-:W-:-:S06]  /*0170*/  IMAD.WIDE R8, R0, 0x8, R8 ;  /* 0x0000000800087825 */ /* 0x010fcc00078e0208 */
[----:B------:R-:W4:Y:S01]  /*0180*/  LDG.E.64 R8, desc[UR4][R8.64] ;  /* 0x0000000408087981 */ /* 0x000f22000c1e1b00 */
[----:B0-----:R-:W-:-:S06]  /*0190*/  IMAD.WIDE R10, R0, 0x8, R10 ;  /* 0x00000008000a7825 */ /* 0x001fcc00078e020a */
[----:B------:R-:W4:Y:S01]  /*01a0*/  LDG.E.64 R10, desc[UR4][R10.64] ;  /* 0x000000040a0a7981 */ /* 0x000f22000c1e1b00 */
[----:B-----5:R-:W-:-:S08]  /*01b0*/  DMUL R4, R4, UR8 ;  /* 0x0000000804047c28 */ /* 0x020fd00008000000 */
[----:B---3--:R-:W-:Y:S02]  /*01c0*/  DFMA R2, R2, UR6, R4 ;  /* 0x0000000602027c2b */ /* 0x008fe40008000004 */
[----:B------:R-:W0:Y:S06]  /*01d0*/  LDC.64 R4, c[0x0][0x3a8] ;  /* 0x0000ea00ff047b82 */ /* 0x000e2c0000000a00 */
[----:B--2---:R-:W-:-:S08]  /*01e0*/  DFMA R2, R6, UR10, R2 ;  /* 0x0000000a06027c2b */ /* 0x004fd00008000002 */
[----:B----4-:R-:W-:-:S08]  /*01f0*/  DFMA R2, R8, UR12, R2 ;  /* 0x0000000c08027c2b */ /* 0x010fd00008000002 */
[----:B------:R-:W-:Y:S01]  /*0200*/  DFMA R2, R10, UR14, R2 ;  /* 0x0000000e0a027c2b */ /* 0x000fe20008000002 */
[----:B0-----:R-:W-:-:S06]  /*0210*/  IMAD.WIDE R4, R0, 0x8, R4 ;  /* 0x0000000800047825 */ /* 0x001fcc00078e0204 */
[----:B------:R-:W-:Y:S01]  /*0220*/  STG.E.64 desc[UR4][R4.64], R2 ;  /* 0x0000000204007986 */ /* 0x000fe2000c101b04 */
[----:B------:R-:W-:Y:S05]  /*0230*/  EXIT ;  /* 0x000000000000794d */ /* 0x000fea0003800000 */
.L_x_7:
        /* <DEDUP_REMOVED lines=12> */
.L_x_18:


//--------------------- .text._Z14gpu_matrix_addPdS_S_id --------------------------
	.section	.text._Z14gpu_matrix_addPdS_S_id,"ax",@progbits
	.align	128
        .global         _Z14gpu_matrix_addPdS_S_id
        .type           _Z14gpu_matrix_addPdS_S_id,@function
        .size           _Z14gpu_matrix_addPdS_S_id,(.L_x_19 - _Z14gpu_matrix_addPdS_S_id)
        .other          _Z14gpu_matrix_addPdS_S_id,@"STO_CUDA_ENTRY STV_DEFAULT"
_Z14gpu_matrix_addPdS_S_id:
.text._Z14gpu_matrix_addPdS_S_id:
        /* <DEDUP_REMOVED lines=10> */
[----:B------:R-:W2:Y:S06]  /*00a0*/  LDCU.64 UR6, c[0x0][0x3a0] ;  /* 0x00007400ff0677ac */ /* 0x000eac0008000a00 */
[----:B------:R-:W3:Y:S08]  /*00b0*/  LDC.64 R4, c[0x0][0x388] ;  /* 0x0000e200ff047b82 */ /* 0x000ef00000000a00 */
[----:B------:R-:W4:Y:S01]  /*00c0*/  LDC.64 R8, c[0x0][0x390] ;  /* 0x0000e400ff087b82 */ /* 0x000f220000000a00 */
[----:B0-----:R-:W-:-:S06]  /*00d0*/  IMAD.WIDE R2, R11, 0x8, R2 ;  /* 0x000000080b027825 */ /* 0x001fcc00078e0202 */
[----:B-1----:R-:W2:Y:S01]  /*00e0*/  LDG.E.64 R2, desc[UR4][R2.64] ;  /* 0x0000000402027981 */ /* 0x002ea2000c1e1b00 */
[----:B---3--:R-:W-:-:S06]  /*00f0*/  IMAD.WIDE R4, R11, 0x8, R4 ;  /* 0x000000080b047825 */ /* 0x008fcc00078e0204 */
[----:B------:R-:W2:Y:S01]  /*0100*/  LDG.E.64 R4, desc[UR4][R4.64] ;  /* 0x0000000404047981 */ /* 0x000ea2000c1e1b00 */
[----:B----4-:R-:W-:Y:S01]  /*0110*/  IMAD.WIDE R8, R11, 0x8, R8 ;  /* 0x000000080b087825 */ /* 0x010fe200078e0208 */
[----:B--2---:R-:W-:-:S07]  /*0120*/  DFMA R6, R4, UR6, R2 ;  /* 0x0000000604067c2b */ /* 0x004fce0008000002 */
[----:B------:R-:W-:Y:S01]  /*0130*/  STG.E.64 desc[UR4][R8.64], R6 ;  /* 0x0000000608007986 */ /* 0x000fe2000c101b04 */
[----:B------:R-:W-:Y:S05]  /*0140*/  EXIT ;  /* 0x000000000000794d */ /* 0x000fea0003800000 */
.L_x_8:
        /* <DEDUP_REMOVED lines=11> */
.L_x_19:


//--------------------- .text._Z15gpu_matrix_multPdS_S_iii --------------------------
	.section	.text._Z15gpu_matrix_multPdS_S_iii,"ax",@progbits
	.align	128
        .global         _Z15gpu_matrix_multPdS_S_iii
        .type           _Z15gpu_matrix_multPdS_S_iii,@function
        .size           _Z15gpu_matrix_multPdS_S_iii,(.L_x_20 - _Z15gpu_matrix_multPdS_S_iii)
        .other          _Z15gpu_matrix_multPdS_S_iii,@"STO_CUDA_ENTRY STV_DEFAULT"
_Z15gpu_matrix_multPdS_S_iii:
.text._Z15gpu_matrix_multPdS_S_iii:
[----:B------:R-:W-:Y:S01]  /*0000*/  LDC R1, c[0x0][0x37c] ;  /* 0x0000df00ff017b82 */ /* 0x000fe20000000800 */
[----:B------:R-:W0:Y:S07]  /*0010*/  S2R R2, SR_TID.Y ;  /* 0x0000000000027919 */ /* 0x000e2e0000002200 */
[----:B------:R-:W0:Y:S01]  /*0020*/  S2UR UR4, SR_CTAID.Y ;  /* 0x00000000000479c3 */ /* 0x000e220000002600 */
[----:B------:R-:W1:Y:S01]  /*0030*/  LDCU UR6, c[0x0][0x398] ;  /* 0x00007300ff0677ac */ /* 0x000e620008000800 */
[----:B------:R-:W2:Y:S06]  /*0040*/  S2R R4, SR_TID.X ;  /* 0x0000000000047919 */ /* 0x000eac0000002100 */
[----:B------:R-:W0:Y:S08]  /*0050*/  LDC R3, c[0x0][0x364] ;  /* 0x0000d900ff037b82 */ /* 0x000e300000000800 */
[----:B------:R-:W2:Y:S08]  /*0060*/  S2UR UR5, SR_CTAID.X ;  /* 0x00000000000579c3 */ /* 0x000eb00000002500 */
[----:B------:R-:W2:Y:S08]  /*0070*/  LDC R5, c[0x0][0x360] ;  /* 0x0000d800ff057b82 */ /* 0x000eb00000000800 */
[----:B------:R-:W3:Y:S01]  /*0080*/  LDC R0, c[0x0][0x3a0] ;  /* 0x0000e800ff007b82 */ /* 0x000ee20000000800 */
[----:B0-----:R-:W-:-:S05]  /*0090*/  IMAD R3, R3, UR4, R2 ;  /* 0x0000000403037c24 */ /* 0x001fca000f8e0202 */
[----:B-1----:R-:W-:Y:S01]  /*00a0*/  ISETP.GE.AND P0, PT, R3, UR6, PT ;  /* 0x0000000603007c0c */ /* 0x002fe2000bf06270 */
[----:B--2---:R-:W-:-:S05]  /*00b0*/  IMAD R5, R5, UR5, R4 ;  /* 0x0000000505057c24 */ /* 0x004fca000f8e0204 */
[----:B---3--:R-:W-:-:S13]  /*00c0*/  ISETP.GE.OR P0, PT, R5, R0, P0 ;  /* 0x000000000500720c */ /* 0x008fda0000706670 */
[----:B------:R-:W-:Y:S05]  /*00d0*/  @P0 EXIT ;  /* 0x000000000000094d */ /* 0x000fea0003800000 */
[----:B------:R-:W0:Y:S01]  /*00e0*/  LDC R2, c[0x0][0x39c] ;  /* 0x0000e700ff027b82 */ /* 0x000e220000000800 */
[----:B------:R-:W1:Y:S01]  /*00f0*/  LDCU.64 UR4, c[0x0][0x358] ;  /* 0x00006b00ff0477ac */ /* 0x000e620008000a00 */
[----:B------:R-:W-:Y:S02]  /*0100*/  CS2R R18, SRZ ;  /* 0x0000000000127805 */ /* 0x000fe4000001ff00 */
[----:B0-----:R-:W-:-:S13]  /*0110*/  ISETP.GE.AND P0, PT, R2, 0x1, PT ;  /* 0x000000010200780c */ /* 0x001fda0003f06270 */
[----:B-1----:R-:W-:Y:S05]  /*0120*/  @!P0 BRA `(.L_x_9) ;  /* 0x0000000400e08947 */ /* 0x002fea0003800000 */
[C---:B------:R-:W-:Y:S01]  /*0130*/  ISETP.GE.U32.AND P1, PT, R2.reuse, 0x8, PT ;  /* 0x000000080200780c */ /* 0x040fe20003f26070 */
[----:B------:R-:W-:Y:S01]  /*0140*/  HFMA2 R7, -RZ, RZ, 0, 0 ;  /* 0x00000000ff077431 */ /* 0x000fe200000001ff */
[----:B------:R-:W-:Y:S01]  /*0150*/  LOP3.LUT R4, R2, 0x7, RZ, 0xc0, !PT ;  /* 0x0000000702047812 */ /* 0x000fe200078ec0ff */
[----:B------:R-:W-:Y:S01]  /*0160*/  IMAD R6, R3, R2, RZ ;  /* 0x0000000203067224 */ /* 0x000fe200078e02ff */
[----:B------:R-:W-:Y:S02]  /*0170*/  CS2R R18, SRZ ;  /* 0x0000000000127805 */ /* 0x000fe4000001ff00 */
[----:B------:R-:W-:-:S07]  /*0180*/  ISETP.NE.AND P0, PT, R4, RZ, PT ;  /* 0x000000ff0400720c */ /* 0x000fce0003f05270 */
[----:B------:R-:W-:Y:S06]  /*0190*/  @!P1 BRA `(.L_x_10) ;  /* 0x0000000000c49947 */ /* 0x000fec0003800000 */
[----:B------:R-:W0:Y:S01]  /*01a0*/  LDC.64 R8, c[0x0][0x380] ;  /* 0x0000e000ff087b82 */ /* 0x000e220000000a00 */
[----:B------:R-:W-:Y:S01]  /*01b0*/  LOP3.LUT R7, R2, 0x7ffffff8, RZ, 0xc0, !PT ;  /* 0x7ffffff802077812 */ /* 0x000fe200078ec0ff */
[----:B------:R-:W-:Y:S01]  /*01c0*/  IMAD.MOV.U32 R27, RZ, RZ, R5 ;  /* 0x000000ffff1b7224 */ /* 0x000fe200078e0005 */
[----:B------:R-:W-:-:S03]  /*01d0*/  CS2R R18, SRZ ;  /* 0x0000000000127805 */ /* 0x000fc6000001ff00 */
[----:B------:R-:W-:Y:S02]  /*01e0*/  IMAD.MOV R26, RZ, RZ, -R7 ;  /* 0x000000ffff1a7224 */ /* 0x000fe400078e0a07 */
[----:B0-----:R-:W-:-:S03]  /*01f0*/  IMAD.WIDE.U32 R8, R6, 0x8, R8 ;  /* 0x0000000806087825 */ /* 0x001fc600078e0008 */
[----:B------:R-:W-:-:S04]  /*0200*/  IADD3 R10, P1, PT, R8, 0x20, RZ ;  /* 0x00000020080a7810 */ /* 0x000fc80007f3e0ff */
[----:B------:R-:W-:-:S09]  /*0210*/  IADD3.X R11, PT, PT, RZ, R9, RZ, P1, !PT ;  /* 0x00000009ff0b7210 */ /* 0x000fd20000ffe4ff */
.L_x_11:
[----:B------:R-:W0:Y:S01]  /*0220*/  LDC.64 R22, c[0x0][0x388] ;  /* 0x0000e200ff167b82 */ /* 0x000e220000000a00 */
[----:B------:R-:W-:Y:S01]  /*0230*/  MOV R8, R10 ;  /* 0x0000000a00087202 */ /* 0x000fe20000000f00 */
[----:B------:R-:W-:-:S05]  /*0240*/  IMAD.MOV.U32 R9, RZ, RZ, R11 ;  /* 0x000000ffff097224 */ /* 0x000fca00078e000b */
[----:B------:R-:W2:Y:S04]  /*0250*/  LDG.E.64 R14, desc[UR4][R8.64+-0x20] ;  /* 0xffffe004080e7981 */ /* 0x000ea8000c1e1b00 */
[----:B------:R-:W3:Y:S01]  /*0260*/  LDG.E.64 R10, desc[UR4][R8.64+-0x18] ;  /* 0xffffe804080a7981 */ /* 0x000ee2000c1e1b00 */
[----:B0-----:R-:W-:-:S05]  /*0270*/  IMAD.WIDE R22, R27, 0x8, R22 ;  /* 0x000000081b167825 */ /* 0x001fca00078e0216 */
[----:B------:R-:W2:Y:S01]  /*0280*/  LDG.E.64 R12, desc[UR4][R22.64] ;  /* 0x00000004160c7981 */ /* 0x000ea2000c1e1b00 */
[----:B------:R-:W-:-:S05]  /*0290*/  IMAD.WIDE R28, R0, 0x8, R22 ;  /* 0x00000008001c7825 */ /* 0x000fca00078e0216 */
[----:B------:R-:W3:Y:S01]  /*02a0*/  LDG.E.64 R16, desc[UR4][R28.64] ;  /* 0x000000041c107981 */ /* 0x000ee2000c1e1b00 */
[C---:B------:R-:W-:Y:S01]  /*02b0*/  IMAD.WIDE R24, R0.reuse, 0x8, R28 ;  /* 0x0000000800187825 */ /* 0x040fe200078e021c */
[----:B--2---:R-:W-:Y:S02]  /*02c0*/  DFMA R18, R14, R12, R18 ;  /* 0x0000000c0e12722b */ /* 0x004fe40000000012 */
[----:B------:R-:W2:Y:S04]  /*02d0*/  LDG.E.64 R14, desc[UR4][R8.64+-0x10] ;  /* 0xfffff004080e7981 */ /* 0x000ea8000c1e1b00 */
[----:B------:R-:W2:Y:S01]  /*02e0*/  LDG.E.64 R12, desc[UR4][R24.64] ;  /* 0x00000004180c7981 */ /* 0x000ea2000c1e1b00 */
[----:B------:R-:W-:Y:S01]  /*02f0*/  IMAD.WIDE R20, R0, 0x8, R24 ;  /* 0x0000000800147825 */ /* 0x000fe200078e0218 */
[----:B---3--:R-:W-:-:S02]  /*0300*/  DFMA R16, R10, R16, R18 ;  /* 0x000000100a10722b */ /* 0x008fc40000000012 */
[----:B------:R-:W3:Y:S04]  /*0310*/  LDG.E.64 R10, desc[UR4][R8.64+-0x8] ;  /* 0xfffff804080a7981 */ /* 0x000ee8000c1e1b00 */
        /* <DEDUP_REMOVED lines=9> */
[----:B------:R-:W-:-:S03]  /*03b0*/  IMAD.WIDE R24, R0, 0x8, R28 ;  /* 0x0000000800187825 */ /* 0x000fc600078e021c */
[----:B------:R-:W4:Y:S01]  /*03c0*/  LDG.E.64 R22, desc[UR4][R8.64+0x18] ;  /* 0x0000180408167981 */ /* 0x000f22000c1e1b00 */
[----:B------:R-:W-:-:S06]  /*03d0*/  IMAD.WIDE R20, R0, 0x8, R24 ;  /* 0x0000000800147825 */ /* 0x000fcc00078e0218 */
[----:B------:R-:W4:Y:S01]  /*03e0*/  LDG.E.64 R20, desc[UR4][R20.64] ;  /* 0x0000000414147981 */ /* 0x000f22000c1e1b00 */
[----:B--2---:R-:W-:-:S03]  /*03f0*/  DFMA R14, R16, R14, R18 ;  /* 0x0000000e100e722b */ /* 0x004fc60000000012 */
[----:B------:R-:W2:Y:S04]  /*0400*/  LDG.E.64 R16, desc[UR4][R8.64+0x10] ;  /* 0x0000100408107981 */ /* 0x000ea8000c1e1b00 */
[----:B------:R-:W2:Y:S01]  /*0410*/  LDG.E.64 R18, desc[UR4][R24.64] ;  /* 0x0000000418127981 */ /* 0x000ea2000c1e1b00 */
[----:B------:R-:W-:Y:S01]  /*0420*/  IADD3 R26, PT, PT, R26, 0x8, RZ ;  /* 0x000000081a1a7810 */ /* 0x000fe20007ffe0ff */
[----:B---3--:R-:W-:-:S03]  /*0430*/  DFMA R10, R10, R12, R14 ;  /* 0x0000000c0a0a722b */ /* 0x008fc6000000000e */
[----:B------:R-:W-:Y:S02]  /*0440*/  ISETP.NE.AND P1, PT, R26, RZ, PT ;  /* 0x000000ff1a00720c */ /* 0x000fe40003f25270 */
[----:B------:R-:W-:-:S03]  /*0450*/  LEA R27, R0, R27, 0x3 ;  /* 0x0000001b001b7211 */ /* 0x000fc600078e18ff */
[----:B--2---:R-:W-:Y:S01]  /*0460*/  DFMA R18, R16, R18, R10 ;  /* 0x000000121012722b */ /* 0x004fe2000000000a */
[----:B------:R-:W-:-:S07]  /*0470*/  IADD3 R10, P2, PT, R8, 0x40, RZ ;  /* 0x00000040080a7810 */ /* 0x000fce0007f5e0ff */
[----:B----4-:R-:W-:Y:S01]  /*0480*/  DFMA R18, R22, R20, R18 ;  /* 0x000000141612722b */ /* 0x010fe20000000012 */
[----:B------:R-:W-:Y:S01]  /*0490*/  IMAD.X R11, RZ, RZ, R9, P2 ;  /* 0x000000ffff0b7224 */ /* 0x000fe200010e0609 */
[----:B------:R-:W-:Y:S09]  /*04a0*/  @P1 BRA `(.L_x_11) ;  /* 0xfffffffc005c1947 */ /* 0x000ff2000383ffff */
.L_x_10:
[----:B------:R-:W-:Y:S05]  /*04b0*/  @!P0 BRA `(.L_x_9) ;  /* 0x0000000000fc8947 */ /* 0x000fea0003800000 */
[----:B------:R-:W-:Y:S02]  /*04c0*/  ISETP.GE.U32.AND P1, PT, R4, 0x4, PT ;  /* 0x000000040400780c */ /* 0x000fe40003f26070 */
[----:B------:R-:W-:-:S04]  /*04d0*/  LOP3.LUT R26, R2, 0x3, RZ, 0xc0, !PT ;  /* 0x00000003021a7812 */ /* 0x000fc800078ec0ff */
[----:B------:R-:W-:-:S07]  /*04e0*/  ISETP.NE.AND P0, PT, R26, RZ, PT ;  /* 0x000000ff1a00720c */ /* 0x000fce0003f05270 */
[----:B------:R-:W-:Y:S06]  /*04f0*/  @!P1 BRA `(.L_x_12) ;  /* 0x00000000006c9947 */ /* 0x000fec0003800000 */
[----:B------:R-:W0:Y:S01]  /*0500*/  LDC.64 R24, c[0x0][0x380] ;  /* 0x0000e000ff187b82 */ /* 0x000e220000000a00 */
[----:B------:R-:W1:Y:S01]  /*0510*/  LDCU.64 UR6, c[0x0][0x380] ;  /* 0x00007000ff0677ac */ /* 0x000e620008000a00 */
[C---:B------:R-:W-:Y:S01]  /*0520*/  IMAD.IADD R9, R6.reuse, 0x1, R7 ;  /* 0x0000000106097824 */ /* 0x040fe200078e0207 */
[----:B------:R-:W-:Y:S01]  /*0530*/  IADD3 R4, P1, PT, R6, R7, RZ ;  /* 0x0000000706047210 */ /* 0x000fe20007f3e0ff */
[----:B------:R-:W-:-:S04]  /*0540*/  IMAD R13, R7, R0, R5 ;  /* 0x00000000070d7224 */ /* 0x000fc800078e0205 */
[----:B------:R-:W2:Y:S01]  /*0550*/  LDC.64 R10, c[0x0][0x388] ;  /* 0x0000e200ff0a7b82 */ /* 0x000ea20000000a00 */
[----:B0-----:R-:W-:-:S06]  /*0560*/  IMAD.WIDE.U32 R24, R9, 0x8, R24 ;  /* 0x0000000809187825 */ /* 0x001fcc00078e0018 */
[----:B------:R-:W3:Y:S01]  /*0570*/  LDG.E.64 R24, desc[UR4][R24.64] ;  /* 0x0000000418187981 */ /* 0x000ee2000c1e1b00 */
[----:B--2---:R-:W-:Y:S01]  /*0580*/  IMAD.WIDE R10, R13, 0x8, R10 ;  /* 0x000000080d0a7825 */ /* 0x004fe200078e020a */
[----:B------:R-:W-:Y:S02]  /*0590*/  IADD3.X R13, PT, PT, RZ, RZ, RZ, P1, !PT ;  /* 0x000000ffff0d7210 */ /* 0x000fe40000ffe4ff */
[----:B-1----:R-:W-:Y:S02]  /*05a0*/  LEA R28, P1, R4, UR6, 0x3 ;  /* 0x00000006041c7c11 */ /* 0x002fe4000f8218ff */
[----:B------:R-:W3:Y:S01]  /*05b0*/  LDG.E.64 R8, desc[UR4][R10.64] ;  /* 0x000000040a087981 */ /* 0x000ee2000c1e1b00 */
[----:B------:R-:W-:Y:S01]  /*05c0*/  IMAD.WIDE R14, R0, 0x8, R10 ;  /* 0x00000008000e7825 */ /* 0x000fe200078e020a */
[----:B------:R-:W-:-:S05]  /*05d0*/  LEA.HI.X R29, R4, UR7, R13, 0x3, P1 ;  /* 0x00000007041d7c11 */ /* 0x000fca00088f1c0d */
[----:B------:R-:W2:Y:S01]  /*05e0*/  LDG.E.64 R12, desc[UR4][R28.64+0x8] ;  /* 0x000008041c0c7981 */ /* 0x000ea2000c1e1b00 */
[----:B------:R-:W-:-:S03]  /*05f0*/  IMAD.WIDE R20, R0, 0x8, R14 ;  /* 0x0000000800147825 */ /* 0x000fc600078e020e */
[----:B------:R-:W2:Y:S04]  /*0600*/  LDG.E.64 R10, desc[UR4][R14.64] ;  /* 0x000000040e0a7981 */ /* 0x000ea8000c1e1b00 */
[----:B------:R-:W4:Y:S01]  /*0610*/  LDG.E.64 R16, desc[UR4][R20.64] ;  /* 0x0000000414107981 */ /* 0x000f22000c1e1b00 */
[----:B------:R-:W-:-:S03]  /*0620*/  IMAD.WIDE R22, R0, 0x8, R20 ;  /* 0x0000000800167825 */ /* 0x000fc600078e0214 */
[----:B------:R-:W4:Y:S04]  /*0630*/  LDG.E.64 R14, desc[UR4][R28.64+0x10] ;  /* 0x000010041c0e7981 */ /* 0x000f28000c1e1b00 */
[----:B------:R-:W5:Y:S04]  /*0640*/  LDG.E.64 R20, desc[UR4][R28.64+0x18] ;  /* 0x000018041c147981 */ /* 0x000f68000c1e1b00 */
[----:B------:R-:W5:Y:S01]  /*0650*/  LDG.E.64 R22, desc[UR4][R22.64] ;  /* 0x0000000416167981 */ /* 0x000f62000c1e1b00 */
[----:B------:R-:W-:Y:S01]  /*0660*/  VIADD R7, R7, 0x4 ;  /* 0x0000000407077836 */ /* 0x000fe20000000000 */
[----:B---3--:R-:W-:-:S08]  /*0670*/  DFMA R8, R24, R8, R18 ;  /* 0x000000081808722b */ /* 0x008fd00000000012 */
[----:B--2---:R-:W-:-:S08]  /*0680*/  DFMA R8, R12, R10, R8 ;  /* 0x0000000a0c08722b */ /* 0x004fd00000000008 */
[----:B----4-:R-:W-:-:S08]  /*0690*/  DFMA R8, R14, R16, R8 ;  /* 0x000000100e08722b */ /* 0x010fd00000000008 */
[----:B-----5:R-:W-:-:S11]  /*06a0*/  DFMA R18, R20, R22, R8 ;  /* 0x000000161412722b */ /* 0x020fd60000000008 */
.L_x_12:
[----:B------:R-:W-:Y:S05]  /*06b0*/  @!P0 BRA `(.L_x_9) ;  /* 0x00000000007c8947 */ /* 0x000fea0003800000 */
[----:B------:R-:W-:Y:S01]  /*06c0*/  ISETP.NE.AND P1, PT, R26, 0x1, PT ;  /* 0x000000011a00780c */ /* 0x000fe20003f25270 */
[----:B------:R-:W0:Y:S01]  /*06d0*/  LDC.64 R12, c[0x0][0x380] ;  /* 0x0000e000ff0c7b82 */ /* 0x000e220000000a00 */
[----:B------:R-:W-:-:S04]  /*06e0*/  LOP3.LUT R2, R2, 0x1, RZ, 0xc0, !PT ;  /* 0x0000000102027812 */ /* 0x000fc800078ec0ff */
[----:B------:R-:W-:-:S03]  /*06f0*/  ISETP.NE.U32.AND P0, PT, R2, 0x1, PT ;  /* 0x000000010200780c */ /* 0x000fc60003f05070 */
[----:B------:R-:W1:Y:S04]  /*0700*/  LDC.64 R20, c[0x0][0x388] ;  /* 0x0000e200ff147b82 */ /* 0x000e680000000a00 */
[CC--:B------:R-:W-:Y:S01]  /*0710*/  @P1 IADD3 R17, PT, PT, R6.reuse, R7.reuse, RZ ;  /* 0x0000000706111210 */ /* 0x0c0fe20007ffe0ff */
[C---:B------:R-:W-:Y:S01]  /*0720*/  @P1 IMAD R23, R7.reuse, R0, R5 ;  /* 0x0000000007171224 */ /* 0x040fe200078e0205 */
[----:B------:R-:W-:Y:S01]  /*0730*/  @P1 IADD3 R2, P2, PT, R6, R7, RZ ;  /* 0x0000000706021210 */ /* 0x000fe20007f5e0ff */
[----:B------:R-:W-:Y:S01]  /*0740*/  @P1 VIADD R7, R7, 0x2 ;  /* 0x0000000207071836 */ /* 0x000fe20000000000 */
[----:B------:R-:W2:Y:S02]  /*0750*/  @P1 LDC.64 R8, c[0x0][0x380] ;  /* 0x0000e000ff081b82 */ /* 0x000ea40000000a00 */
[----:B------:R-:W-:-:S06]  /*0760*/  @P1 IADD3.X R4, PT, PT, RZ, RZ, RZ, P2, !PT ;  /* 0x000000ffff041210 */ /* 0x000fcc00017fe4ff */
[----:B------:R-:W3:Y:S01]  /*0770*/  LDC.64 R14, c[0x0][0x380] ;  /* 0x0000e000ff0e7b82 */ /* 0x000ee20000000a00 */
[----:B0-----:R-:W-:-:S07]  /*0780*/  @P1 IMAD.WIDE.U32 R16, R17, 0x8, R12 ;  /* 0x0000000811101825 */ /* 0x001fce00078e000c */
[----:B------:R-:W0:Y:S01]  /*0790*/  LDC.64 R10, c[0x0][0x388] ;  /* 0x0000e200ff0a7b82 */ /* 0x000e220000000a00 */
[----:B-1----:R-:W-:Y:S01]  /*07a0*/  @P1 IMAD.WIDE R20, R23, 0x8, R20 ;  /* 0x0000000817141825 */ /* 0x002fe200078e0214 */
[----:B------:R-:W4:Y:S04]  /*07b0*/  @P1 LDG.E.64 R16, desc[UR4][R16.64] ;  /* 0x0000000410101981 */ /* 0x000f28000c1e1b00 */
[----:B------:R-:W4:Y:S01]  /*07c0*/  @P1 LDG.E.64 R12, desc[UR4][R20.64] ;  /* 0x00000004140c1981 */ /* 0x000f22000c1e1b00 */
[----:B--2---:R-:W-:Y:S01]  /*07d0*/  @P1 LEA R8, P2, R2, R8, 0x3 ;  /* 0x0000000802081211 */ /* 0x004fe200078418ff */
[----:B------:R-:W-:-:S03]  /*07e0*/  @P1 IMAD.WIDE R22, R0, 0x8, R20 ;  /* 0x0000000800161825 */ /* 0x000fc600078e0214 */
[----:B------:R-:W-:Y:S01]  /*07f0*/  @P1 LEA.HI.X R9, R2, R9, R4, 0x3, P2 ;  /* 0x0000000902091211 */ /* 0x000fe200010f1c04 */
[----:B------:R-:W-:Y:S01]  /*0800*/  @!P0 IMAD R27, R7, R0, R5 ;  /* 0x00000000071b8224 */ /* 0x000fe200078e0205 */
[----:B------:R-:W-:Y:S02]  /*0810*/  @!P0 IADD3 R25, PT, PT, R6, R7, RZ ;  /* 0x0000000706198210 */ /* 0x000fe40007ffe0ff */
[----:B------:R-:W2:Y:S04]  /*0820*/  @P1 LDG.E.64 R6, desc[UR4][R22.64] ;  /* 0x0000000416061981 */ /* 0x000ea8000c1e1b00 */
[----:B------:R-:W2:Y:S01]  /*0830*/  @P1 LDG.E.64 R8, desc[UR4][R8.64+0x8] ;  /* 0x0000080408081981 */ /* 0x000ea2000c1e1b00 */
[----:B---3--:R-:W-:-:S04]  /*0840*/  @!P0 IMAD.WIDE.U32 R14, R25, 0x8, R14 ;  /* 0x00000008190e8825 */ /* 0x008fc800078e000e */
[----:B0-----:R-:W-:Y:S02]  /*0850*/  @!P0 IMAD.WIDE R10, R27, 0x8, R10 ;  /* 0x000000081b0a8825 */ /* 0x001fe400078e020a */
[----:B------:R-:W3:Y:S04]  /*0860*/  @!P0 LDG.E.64 R14, desc[UR4][R14.64] ;  /* 0x000000040e0e8981 */ /* 0x000ee8000c1e1b00 */
[----:B------:R-:W3:Y:S01]  /*0870*/  @!P0 LDG.E.64 R10, desc[UR4][R10.64] ;  /* 0x000000040a0a8981 */ /* 0x000ee2000c1e1b00 */
[----:B----4-:R-:W-:-:S08]  /*0880*/  @P1 DFMA R12, R16, R12, R18 ;  /* 0x0000000c100c122b */ /* 0x010fd00000000012 */
[----:B--2---:R-:W-:-:S08]  /*0890*/  @P1 DFMA R18, R8, R6, R12 ;  /* 0x000000060812122b */ /* 0x004fd0000000000c */
[----:B---3--:R-:W-:-:S11]  /*08a0*/  @!P0 DFMA R18, R14, R10, R18 ;  /* 0x0000000a0e12822b */ /* 0x008fd60000000012 */
.L_x_9:
[----:B------:R-:W0:Y:S01]  /*08b0*/  LDC.64 R6, c[0x0][0x390] ;  /* 0x0000e400ff067b82 */ /* 0x000e220000000a00 */
[----:B------:R-:W-:-:S04]  /*08c0*/  IMAD R3, R3, R0, R5 ;  /* 0x0000000003037224 */ /* 0x000fc800078e0205 */
[----:B0-----:R-:W-:-:S05]  /*08d0*/  IMAD.WIDE R2, R3, 0x8, R6 ;  /* 0x0000000803027825 */ /* 0x001fca00078e0206 */
[----:B------:R-:W-:Y:S01]  /*08e0*/  STG.E.64 desc[UR4][R2.64], R18 ;  /* 0x0000001202007986 */ /* 0x000fe2000c101b04 */
[----:B------:R-:W-:Y:S05]  /*08f0*/  EXIT ;  /* 0x000000000000794d */ /* 0x000fea0003800000 */
.L_x_13:
        /* <DEDUP_REMOVED lines=16> */
.L_x_20:


//--------------------- .nv.shared.reserved.0     --------------------------
	.section	.nv.shared.reserved.0,"aw",@nobits
	.weak		__nv_reservedSMEM_offset_0_alias
	.size		__nv_reservedSMEM_offset_0_alias, 0, 64
	.other		__nv_reservedSMEM_offset_0_alias,@"STO_CUDA_RESERVED_SHARED STV_DEFAULT"
__nv_reservedSMEM_offset_0_alias:
	.zero		0
	.zero		64


//--------------------- .nv.shared._Z22gpu_square_matrix_multPdS_S_i --------------------------
	.section	.nv.shared._Z22gpu_square_matrix_multPdS_S_i,"aw",@nobits
	.sectionflags	@""
	.align	8
.nv.shared._Z22gpu_square_matrix_multPdS_S_i:
	.zero		5120


//--------------------- .nv.constant0._Z20gpu_matrix_transposePdS_jj --------------------------
	.section	.nv.constant0._Z20gpu_matrix_transposePdS_jj,"a",@progbits
	.sectionflags	@""
	.align	4
.nv.constant0._Z20gpu_matrix_transposePdS_jj:
	.zero		920


//--------------------- .nv.constant0._Z22gpu_square_matrix_multPdS_S_i --------------------------
	.section	.nv.constant0._Z22gpu_square_matrix_multPdS_S_i,"a",@progbits
	.sectionflags	@""
	.align	4
.nv.constant0._Z22gpu_square_matrix_multPdS_S_i:
	.zero		924


//--------------------- .nv.constant0._Z26gpu_matrix_add_multi_threePdS_S_S_iddd --------------------------
	.section	.nv.constant0._Z26gpu_matrix_add_multi_threePdS_S_S_iddd,"a",@progbits
	.sectionflags	@""
	.align	4
.nv.constant0._Z26gpu_matrix_add_multi_threePdS_S_S_iddd:
	.zero		960


//--------------------- .nv.constant0._Z25gpu_matrix_add_multi_fourPdS_S_S_S_idddd --------------------------
	.section	.nv.constant0._Z25gpu_matrix_add_multi_fourPdS_S_S_S_idddd,"a",@progbits
	.sectionflags	@""
	.align	4
.nv.constant0._Z25gpu_matrix_add_multi_fourPdS_S_S_S_idddd:
	.zero		976


//--------------------- .nv.constant0._Z20gpu_matrix_add_multiPdS_S_S_S_S_iddddd --------------------------
	.section	.nv.constant0._Z20gpu_matrix_add_multiPdS_S_S_S_S_iddddd,"a",@progbits
	.sectionflags	@""
	.align	4
.nv.constant0._Z20gpu_matrix_add_multiPdS_S_S_S_S_iddddd:
	.zero		992


//--------------------- .nv.constant0._Z14gpu_matrix_addPdS_S_id --------------------------
	.section	.nv.constant0._Z14gpu_matrix_addPdS_S_id,"a",@progbits
	.sectionflags	@""
	.align	4
.nv.constant0._Z14gpu_matrix_addPdS_S_id:
	.zero		936


//--------------------- .nv.constant0._Z15gpu_matrix_multPdS_S_iii --------------------------
	.section	.nv.constant0._Z15gpu_matrix_multPdS_S_iii,"a",@progbits
	.sectionflags	@""
	.align	4
.nv.constant0._Z15gpu_matrix_multPdS_S_iii:
	.zero		932


//--------------------- SYMBOLS --------------------------

	.type		.nv.reservedSmem.offset0,@object
	.size		.nv.reservedSmem.offset0,0x4
	.type		.nv.reservedSmem.cap,@object
	.size		.nv.reservedSmem.cap,0x4
